//
// Generated by NVIDIA NVVM Compiler
//
// Compiler Build ID: CL-36424714
// Cuda compilation tools, release 13.0, V13.0.88
// Based on NVVM 20.0.0
//

.version 9.0
.target sm_100
.address_size 64

.func  (.param .b64 func_retval0) __internal_accurate_pow
(
	.param .b64 __internal_accurate_pow_param_0
)
;

.func  (.param .align 16 .b8 func_retval0[24]) _Z8cast_ray3RayP6SphereiP5Lightii(
	.param .align 16 .b8 _Z8cast_ray3RayP6SphereiP5Lightii_param_0[48],
	.param .b64 _Z8cast_ray3RayP6SphereiP5Lightii_param_1,
	.param .b32 _Z8cast_ray3RayP6SphereiP5Lightii_param_2,
	.param .b64 _Z8cast_ray3RayP6SphereiP5Lightii_param_3,
	.param .b32 _Z8cast_ray3RayP6SphereiP5Lightii_param_4,
	.param .b32 _Z8cast_ray3RayP6SphereiP5Lightii_param_5
)
{
	.reg .pred 	%p<105>;
	.reg .b32 	%r<96>;
	.reg .b64 	%rd<29>;
	.reg .b64 	%fd<491>;

	ld.param.v2.f64 	{%fd158, %fd159}, [_Z8cast_ray3RayP6SphereiP5Lightii_param_0+32];
	ld.param.v2.f64 	{%fd156, %fd157}, [_Z8cast_ray3RayP6SphereiP5Lightii_param_0+16];
	ld.param.v2.f64 	{%fd154, %fd155}, [_Z8cast_ray3RayP6SphereiP5Lightii_param_0];
	ld.param.u64 	%rd18, [_Z8cast_ray3RayP6SphereiP5Lightii_param_1];
	ld.param.u32 	%r35, [_Z8cast_ray3RayP6SphereiP5Lightii_param_2];
	ld.param.u64 	%rd19, [_Z8cast_ray3RayP6SphereiP5Lightii_param_3];
	ld.param.u32 	%r36, [_Z8cast_ray3RayP6SphereiP5Lightii_param_4];
	ld.param.u32 	%r37, [_Z8cast_ray3RayP6SphereiP5Lightii_param_5];
	cvta.to.global.u64 	%rd1, %rd19;
	cvta.to.global.u64 	%rd2, %rd18;
	setp.lt.s32 	%p13, %r35, 1;
	mov.pred 	%p104, -1;
	mov.f64 	%fd456, 0d7FEFFFFFFFFFFFFF;
	mov.b64 	%rd26, 0;
	@%p13 bra 	$L__BB0_28;
	mul.f64 	%fd164, %fd158, %fd158;
	fma.rn.f64 	%fd165, %fd157, %fd157, %fd164;
	fma.rn.f64 	%fd166, %fd159, %fd159, %fd165;
	mul.f64 	%fd10, %fd166, 0d4010000000000000;
	add.f64 	%fd11, %fd166, %fd166;
	and.b32  	%r1, %r35, 3;
	setp.lt.u32 	%p14, %r35, 4;
	mov.f64 	%fd456, 0d7FEFFFFFFFFFFFFF;
	mov.b32 	%r90, 0;
	mov.u32 	%r94, %r90;
	@%p14 bra 	$L__BB0_20;
	and.b32  	%r90, %r35, 2147483644;
	add.s64 	%rd24, %rd2, 112;
	mov.f64 	%fd456, 0d7FEFFFFFFFFFFFFF;
	mov.b32 	%r81, 0;
	mov.u32 	%r94, %r81;
$L__BB0_3:
	ld.global.f64 	%fd169, [%rd24+-112];
	ld.global.f64 	%fd170, [%rd24+-104];
	ld.global.f64 	%fd171, [%rd24+-96];
	ld.global.f64 	%fd172, [%rd24+-88];
	sub.f64 	%fd173, %fd154, %fd169;
	sub.f64 	%fd174, %fd155, %fd170;
	sub.f64 	%fd175, %fd156, %fd171;
	mul.f64 	%fd176, %fd158, %fd174;
	fma.rn.f64 	%fd177, %fd157, %fd173, %fd176;
	fma.rn.f64 	%fd178, %fd159, %fd175, %fd177;
	add.f64 	%fd14, %fd178, %fd178;
	mul.f64 	%fd179, %fd174, %fd174;
	fma.rn.f64 	%fd180, %fd173, %fd173, %fd179;
	fma.rn.f64 	%fd181, %fd175, %fd175, %fd180;
	mul.f64 	%fd182, %fd172, %fd172;
	sub.f64 	%fd183, %fd181, %fd182;
	mul.f64 	%fd184, %fd14, %fd14;
	mul.f64 	%fd185, %fd10, %fd183;
	sub.f64 	%fd15, %fd184, %fd185;
	setp.lt.f64 	%p16, %fd15, 0d0000000000000000;
	mov.pred 	%p15, 0;
	mov.f64 	%fd446, %fd449;
	mov.pred 	%p99, %p15;
	@%p16 bra 	$L__BB0_7;
	sqrt.rn.f64 	%fd186, %fd15;
	neg.f64 	%fd187, %fd14;
	sub.f64 	%fd188, %fd187, %fd186;
	div.rn.f64 	%fd446, %fd188, %fd11;
	sub.f64 	%fd189, %fd186, %fd14;
	div.rn.f64 	%fd17, %fd189, %fd11;
	setp.gt.f64 	%p18, %fd446, 0d0000000000000000;
	mov.pred 	%p17, -1;
	mov.pred 	%p99, %p17;
	@%p18 bra 	$L__BB0_7;
	setp.leu.f64 	%p20, %fd17, 0d0000000000000000;
	mov.f64 	%fd446, %fd449;
	mov.pred 	%p99, %p15;
	@%p20 bra 	$L__BB0_7;
	mov.f64 	%fd446, %fd17;
	mov.pred 	%p99, %p17;
$L__BB0_7:
	setp.lt.f64 	%p23, %fd446, %fd456;
	and.pred  	%p2, %p99, %p23;
	ld.global.f64 	%fd190, [%rd24+-56];
	ld.global.f64 	%fd191, [%rd24+-48];
	ld.global.f64 	%fd192, [%rd24+-40];
	ld.global.f64 	%fd193, [%rd24+-32];
	sub.f64 	%fd194, %fd154, %fd190;
	sub.f64 	%fd195, %fd155, %fd191;
	sub.f64 	%fd196, %fd156, %fd192;
	mul.f64 	%fd197, %fd158, %fd195;
	fma.rn.f64 	%fd198, %fd157, %fd194, %fd197;
	fma.rn.f64 	%fd199, %fd159, %fd196, %fd198;
	add.f64 	%fd19, %fd199, %fd199;
	mul.f64 	%fd200, %fd195, %fd195;
	fma.rn.f64 	%fd201, %fd194, %fd194, %fd200;
	fma.rn.f64 	%fd202, %fd196, %fd196, %fd201;
	mul.f64 	%fd203, %fd193, %fd193;
	sub.f64 	%fd204, %fd202, %fd203;
	mul.f64 	%fd205, %fd19, %fd19;
	mul.f64 	%fd206, %fd10, %fd204;
	sub.f64 	%fd20, %fd205, %fd206;
	setp.lt.f64 	%p24, %fd20, 0d0000000000000000;
	mov.pred 	%p22, 0;
	mov.f64 	%fd447, %fd446;
	mov.pred 	%p100, %p22;
	@%p24 bra 	$L__BB0_11;
	sqrt.rn.f64 	%fd207, %fd20;
	neg.f64 	%fd208, %fd19;
	sub.f64 	%fd209, %fd208, %fd207;
	div.rn.f64 	%fd447, %fd209, %fd11;
	sub.f64 	%fd210, %fd207, %fd19;
	div.rn.f64 	%fd22, %fd210, %fd11;
	setp.gt.f64 	%p26, %fd447, 0d0000000000000000;
	mov.pred 	%p25, -1;
	mov.pred 	%p100, %p25;
	@%p26 bra 	$L__BB0_11;
	setp.leu.f64 	%p28, %fd22, 0d0000000000000000;
	mov.f64 	%fd447, %fd446;
	mov.pred 	%p100, %p22;
	@%p28 bra 	$L__BB0_11;
	mov.f64 	%fd447, %fd22;
	mov.pred 	%p100, %p25;
$L__BB0_11:
	selp.f64 	%fd211, %fd446, %fd456, %p2;
	setp.lt.f64 	%p31, %fd447, %fd211;
	and.pred  	%p4, %p100, %p31;
	selp.b32 	%r6, %r81, %r93, %p2;
	ld.global.f64 	%fd212, [%rd24];
	ld.global.f64 	%fd213, [%rd24+8];
	ld.global.f64 	%fd214, [%rd24+16];
	ld.global.f64 	%fd215, [%rd24+24];
	sub.f64 	%fd216, %fd154, %fd212;
	sub.f64 	%fd217, %fd155, %fd213;
	sub.f64 	%fd218, %fd156, %fd214;
	mul.f64 	%fd219, %fd158, %fd217;
	fma.rn.f64 	%fd220, %fd157, %fd216, %fd219;
	fma.rn.f64 	%fd221, %fd159, %fd218, %fd220;
	add.f64 	%fd25, %fd221, %fd221;
	mul.f64 	%fd222, %fd217, %fd217;
	fma.rn.f64 	%fd223, %fd216, %fd216, %fd222;
	fma.rn.f64 	%fd224, %fd218, %fd218, %fd223;
	mul.f64 	%fd225, %fd215, %fd215;
	sub.f64 	%fd226, %fd224, %fd225;
	mul.f64 	%fd227, %fd25, %fd25;
	mul.f64 	%fd228, %fd10, %fd226;
	sub.f64 	%fd26, %fd227, %fd228;
	setp.lt.f64 	%p32, %fd26, 0d0000000000000000;
	mov.pred 	%p30, 0;
	mov.f64 	%fd448, %fd447;
	mov.pred 	%p101, %p30;
	@%p32 bra 	$L__BB0_15;
	sqrt.rn.f64 	%fd229, %fd26;
	neg.f64 	%fd230, %fd25;
	sub.f64 	%fd231, %fd230, %fd229;
	div.rn.f64 	%fd448, %fd231, %fd11;
	sub.f64 	%fd232, %fd229, %fd25;
	div.rn.f64 	%fd28, %fd232, %fd11;
	setp.gt.f64 	%p34, %fd448, 0d0000000000000000;
	mov.pred 	%p33, -1;
	mov.pred 	%p101, %p33;
	@%p34 bra 	$L__BB0_15;
	setp.leu.f64 	%p36, %fd28, 0d0000000000000000;
	mov.f64 	%fd448, %fd447;
	mov.pred 	%p101, %p30;
	@%p36 bra 	$L__BB0_15;
	mov.f64 	%fd448, %fd28;
	mov.pred 	%p101, %p33;
$L__BB0_15:
	add.s32 	%r43, %r81, 1;
	selp.f64 	%fd233, %fd447, %fd211, %p4;
	setp.lt.f64 	%p39, %fd448, %fd233;
	and.pred  	%p6, %p101, %p39;
	add.s32 	%r7, %r81, 2;
	selp.b32 	%r8, %r43, %r6, %p4;
	ld.global.f64 	%fd234, [%rd24+56];
	ld.global.f64 	%fd235, [%rd24+64];
	ld.global.f64 	%fd236, [%rd24+72];
	ld.global.f64 	%fd237, [%rd24+80];
	sub.f64 	%fd238, %fd154, %fd234;
	sub.f64 	%fd239, %fd155, %fd235;
	sub.f64 	%fd240, %fd156, %fd236;
	mul.f64 	%fd241, %fd158, %fd239;
	fma.rn.f64 	%fd242, %fd157, %fd238, %fd241;
	fma.rn.f64 	%fd243, %fd159, %fd240, %fd242;
	add.f64 	%fd31, %fd243, %fd243;
	mul.f64 	%fd244, %fd239, %fd239;
	fma.rn.f64 	%fd245, %fd238, %fd238, %fd244;
	fma.rn.f64 	%fd246, %fd240, %fd240, %fd245;
	mul.f64 	%fd247, %fd237, %fd237;
	sub.f64 	%fd248, %fd246, %fd247;
	mul.f64 	%fd249, %fd31, %fd31;
	mul.f64 	%fd250, %fd10, %fd248;
	sub.f64 	%fd32, %fd249, %fd250;
	setp.lt.f64 	%p40, %fd32, 0d0000000000000000;
	mov.pred 	%p38, 0;
	mov.f64 	%fd449, %fd448;
	mov.pred 	%p102, %p38;
	@%p40 bra 	$L__BB0_19;
	sqrt.rn.f64 	%fd251, %fd32;
	neg.f64 	%fd252, %fd31;
	sub.f64 	%fd253, %fd252, %fd251;
	div.rn.f64 	%fd449, %fd253, %fd11;
	sub.f64 	%fd254, %fd251, %fd31;
	div.rn.f64 	%fd34, %fd254, %fd11;
	setp.gt.f64 	%p42, %fd449, 0d0000000000000000;
	mov.pred 	%p41, -1;
	mov.pred 	%p102, %p41;
	@%p42 bra 	$L__BB0_19;
	setp.leu.f64 	%p44, %fd34, 0d0000000000000000;
	mov.f64 	%fd449, %fd448;
	mov.pred 	%p102, %p38;
	@%p44 bra 	$L__BB0_19;
	mov.f64 	%fd449, %fd34;
	mov.pred 	%p102, %p41;
$L__BB0_19:
	selp.f64 	%fd255, %fd448, %fd233, %p6;
	setp.lt.f64 	%p46, %fd449, %fd255;
	and.pred  	%p47, %p102, %p46;
	add.s32 	%r44, %r7, 1;
	selp.b32 	%r45, %r7, %r8, %p6;
	selp.b32 	%r93, %r44, %r45, %p47;
	selp.f64 	%fd456, %fd449, %fd255, %p47;
	selp.b32 	%r46, 1, %r94, %p2;
	selp.b32 	%r47, 1, %r46, %p4;
	selp.b32 	%r48, 1, %r47, %p6;
	selp.b32 	%r94, 1, %r48, %p47;
	add.s64 	%rd24, %rd24, 224;
	add.s32 	%r81, %r7, 2;
	setp.ne.s32 	%p48, %r81, %r90;
	@%p48 bra 	$L__BB0_3;
$L__BB0_20:
	setp.eq.s32 	%p49, %r1, 0;
	@%p49 bra 	$L__BB0_27;
	mul.wide.u32 	%rd21, %r90, 56;
	add.s64 	%rd22, %rd21, %rd2;
	add.s64 	%rd25, %rd22, 16;
	neg.s32 	%r89, %r1;
$L__BB0_22:
	.pragma "nounroll";
	mov.f64 	%fd41, %fd449;
	ld.global.f64 	%fd257, [%rd25+-16];
	ld.global.f64 	%fd258, [%rd25+-8];
	ld.global.f64 	%fd259, [%rd25];
	ld.global.f64 	%fd260, [%rd25+8];
	sub.f64 	%fd261, %fd154, %fd257;
	sub.f64 	%fd262, %fd155, %fd258;
	sub.f64 	%fd263, %fd156, %fd259;
	mul.f64 	%fd264, %fd158, %fd262;
	fma.rn.f64 	%fd265, %fd157, %fd261, %fd264;
	fma.rn.f64 	%fd266, %fd159, %fd263, %fd265;
	add.f64 	%fd42, %fd266, %fd266;
	mul.f64 	%fd267, %fd262, %fd262;
	fma.rn.f64 	%fd268, %fd261, %fd261, %fd267;
	fma.rn.f64 	%fd269, %fd263, %fd263, %fd268;
	mul.f64 	%fd270, %fd260, %fd260;
	sub.f64 	%fd271, %fd269, %fd270;
	mul.f64 	%fd272, %fd42, %fd42;
	mul.f64 	%fd273, %fd10, %fd271;
	sub.f64 	%fd43, %fd272, %fd273;
	setp.lt.f64 	%p51, %fd43, 0d0000000000000000;
	mov.pred 	%p50, 0;
	mov.pred 	%p103, %p50;
	@%p51 bra 	$L__BB0_26;
	sqrt.rn.f64 	%fd274, %fd43;
	neg.f64 	%fd275, %fd42;
	sub.f64 	%fd276, %fd275, %fd274;
	div.rn.f64 	%fd449, %fd276, %fd11;
	sub.f64 	%fd277, %fd274, %fd42;
	div.rn.f64 	%fd45, %fd277, %fd11;
	setp.gt.f64 	%p53, %fd449, 0d0000000000000000;
	mov.pred 	%p52, -1;
	mov.pred 	%p103, %p52;
	@%p53 bra 	$L__BB0_26;
	setp.leu.f64 	%p55, %fd45, 0d0000000000000000;
	mov.f64 	%fd449, %fd41;
	mov.pred 	%p103, %p50;
	@%p55 bra 	$L__BB0_26;
	mov.f64 	%fd449, %fd45;
	mov.pred 	%p103, %p52;
$L__BB0_26:
	setp.lt.f64 	%p57, %fd449, %fd456;
	and.pred  	%p58, %p103, %p57;
	selp.b32 	%r93, %r90, %r93, %p58;
	selp.f64 	%fd456, %fd449, %fd456, %p58;
	selp.b32 	%r94, 1, %r94, %p58;
	add.s32 	%r90, %r90, 1;
	add.s64 	%rd25, %rd25, 56;
	add.s32 	%r89, %r89, 1;
	setp.ne.s32 	%p59, %r89, 0;
	@%p59 bra 	$L__BB0_22;
$L__BB0_27:
	setp.eq.s32 	%p104, %r94, 0;
	cvt.s64.s32 	%rd26, %r93;
$L__BB0_28:
	@%p104 bra 	$L__BB0_50;
	fma.rn.f64 	%fd52, %fd157, %fd456, %fd154;
	fma.rn.f64 	%fd53, %fd158, %fd456, %fd155;
	fma.rn.f64 	%fd54, %fd159, %fd456, %fd156;
	mad.lo.s64 	%rd11, %rd26, 56, %rd2;
	ld.global.f64 	%fd278, [%rd11];
	ld.global.f64 	%fd279, [%rd11+8];
	ld.global.f64 	%fd280, [%rd11+16];
	sub.f64 	%fd458, %fd52, %fd278;
	sub.f64 	%fd459, %fd53, %fd279;
	sub.f64 	%fd460, %fd54, %fd280;
	mul.f64 	%fd281, %fd459, %fd459;
	fma.rn.f64 	%fd282, %fd458, %fd458, %fd281;
	fma.rn.f64 	%fd58, %fd460, %fd460, %fd282;
	setp.leu.f64 	%p60, %fd58, 0d0000000000000000;
	@%p60 bra 	$L__BB0_31;
	sqrt.rn.f64 	%fd283, %fd58;
	rcp.rn.f64 	%fd284, %fd283;
	mul.f64 	%fd458, %fd458, %fd284;
	mul.f64 	%fd459, %fd459, %fd284;
	mul.f64 	%fd460, %fd460, %fd284;
$L__BB0_31:
	neg.f64 	%fd461, %fd157;
	neg.f64 	%fd462, %fd158;
	neg.f64 	%fd463, %fd159;
	mul.f64 	%fd285, %fd158, %fd158;
	fma.rn.f64 	%fd286, %fd157, %fd157, %fd285;
	fma.rn.f64 	%fd68, %fd159, %fd159, %fd286;
	setp.leu.f64 	%p61, %fd68, 0d0000000000000000;
	@%p61 bra 	$L__BB0_33;
	sqrt.rn.f64 	%fd287, %fd68;
	rcp.rn.f64 	%fd288, %fd287;
	mul.f64 	%fd461, %fd288, %fd461;
	mul.f64 	%fd462, %fd288, %fd462;
	mul.f64 	%fd463, %fd288, %fd463;
$L__BB0_33:
	ld.global.f64 	%fd75, [%rd11+32];
	ld.global.f64 	%fd76, [%rd11+40];
	ld.global.f64 	%fd77, [%rd11+48];
	fma.rn.f64 	%fd482, %fd75, 0d3FB999999999999A, 0d0000000000000000;
	fma.rn.f64 	%fd483, %fd76, 0d3FB999999999999A, 0d0000000000000000;
	fma.rn.f64 	%fd484, %fd77, 0d3FB999999999999A, 0d0000000000000000;
	setp.lt.s32 	%p62, %r36, 1;
	@%p62 bra 	$L__BB0_46;
	mov.f64 	%fd290, 0d4040000000000000;
	{
	.reg .b32 %temp; 
	mov.b64 	{%temp, %r28}, %fd290;
	}
	and.b32  	%r29, %r28, 2146435072;
	setp.eq.s32 	%p63, %r29, 1070596096;
	setp.lt.s32 	%p64, %r28, 0;
	selp.b32 	%r30, 0, 2146435072, %p64;
	and.b32  	%r49, %r28, 2147483647;
	setp.ne.s32 	%p65, %r49, 1071644672;
	and.pred  	%p11, %p63, %p65;
	or.b32  	%r31, %r30, -2147483648;
	setp.eq.s32 	%p66, %r36, 1;
	mov.b64 	%rd28, 0;
	@%p66 bra 	$L__BB0_42;
	and.b32  	%r50, %r36, 2147483646;
	neg.s32 	%r95, %r50;
	add.s64 	%rd27, %rd1, 48;
$L__BB0_36:
	ld.global.f64 	%fd291, [%rd27+-48];
	ld.global.f64 	%fd292, [%rd27+-40];
	ld.global.f64 	%fd293, [%rd27+-32];
	sub.f64 	%fd467, %fd291, %fd52;
	sub.f64 	%fd468, %fd292, %fd53;
	sub.f64 	%fd469, %fd293, %fd54;
	mul.f64 	%fd294, %fd468, %fd468;
	fma.rn.f64 	%fd295, %fd467, %fd467, %fd294;
	fma.rn.f64 	%fd87, %fd469, %fd469, %fd295;
	setp.leu.f64 	%p67, %fd87, 0d0000000000000000;
	@%p67 bra 	$L__BB0_38;
	sqrt.rn.f64 	%fd296, %fd87;
	rcp.rn.f64 	%fd297, %fd296;
	mul.f64 	%fd467, %fd467, %fd297;
	mul.f64 	%fd468, %fd468, %fd297;
	mul.f64 	%fd469, %fd469, %fd297;
$L__BB0_38:
	mul.f64 	%fd298, %fd459, %fd468;
	fma.rn.f64 	%fd299, %fd458, %fd467, %fd298;
	fma.rn.f64 	%fd300, %fd460, %fd469, %fd299;
	max.f64 	%fd301, %fd300, 0d0000000000000000;
	fma.rn.f64 	%fd302, %fd75, %fd301, %fd482;
	fma.rn.f64 	%fd303, %fd76, %fd301, %fd483;
	fma.rn.f64 	%fd304, %fd77, %fd301, %fd484;
	add.f64 	%fd305, %fd300, %fd300;
	mul.f64 	%fd306, %fd458, %fd305;
	mul.f64 	%fd307, %fd459, %fd305;
	mul.f64 	%fd308, %fd460, %fd305;
	sub.f64 	%fd309, %fd306, %fd467;
	sub.f64 	%fd310, %fd307, %fd468;
	sub.f64 	%fd311, %fd308, %fd469;
	mul.f64 	%fd312, %fd462, %fd310;
	fma.rn.f64 	%fd313, %fd461, %fd309, %fd312;
	fma.rn.f64 	%fd314, %fd463, %fd311, %fd313;
	max.f64 	%fd315, %fd314, 0d0000000000000000;
	{
	.reg .b32 %temp; 
	mov.b64 	{%temp, %r51}, %fd315;
	}
	abs.f64 	%fd316, %fd315;
	{ // callseq 0, 0
	.param .b64 param0;
	st.param.f64 	[param0], %fd316;
	.param .b64 retval0;
	call.uni (retval0), 
	__internal_accurate_pow, 
	(
	param0
	);
	ld.param.f64 	%fd317, [retval0];
	} // callseq 0
	setp.lt.s32 	%p71, %r51, 0;
	neg.f64 	%fd319, %fd317;
	selp.f64 	%fd320, %fd319, %fd317, %p63;
	selp.f64 	%fd321, %fd320, %fd317, %p71;
	setp.eq.f64 	%p72, %fd315, 0d0000000000000000;
	selp.b32 	%r52, %r51, 0, %p63;
	or.b32  	%r53, %r52, 2146435072;
	selp.b32 	%r54, %r53, %r52, %p64;
	mov.b32 	%r55, 0;
	mov.b64 	%fd322, {%r55, %r54};
	selp.f64 	%fd323, %fd322, %fd321, %p72;
	add.f64 	%fd324, %fd315, 0d4040000000000000;
	{
	.reg .b32 %temp; 
	mov.b64 	{%temp, %r56}, %fd324;
	}
	and.b32  	%r57, %r56, 2146435072;
	setp.eq.s32 	%p73, %r57, 2146435072;
	setp.eq.f64 	%p74, %fd316, 0d7FF0000000000000;
	selp.b32 	%r58, %r31, %r30, %p11;
	selp.b32 	%r59, %r58, %r30, %p71;
	mov.b64 	%fd325, {%r55, %r59};
	selp.f64 	%fd326, %fd325, %fd323, %p73;
	selp.f64 	%fd327, %fd326, %fd323, %p74;
	setp.eq.f64 	%p75, %fd315, 0d3FF0000000000000;
	ld.global.f64 	%fd328, [%rd27+-24];
	ld.global.f64 	%fd329, [%rd27+-16];
	ld.global.f64 	%fd330, [%rd27+-8];
	mul.f64 	%fd331, %fd327, 0d3FE0000000000000;
	selp.f64 	%fd332, 0d3FE0000000000000, %fd331, %p75;
	fma.rn.f64 	%fd94, %fd328, %fd332, %fd302;
	fma.rn.f64 	%fd95, %fd329, %fd332, %fd303;
	fma.rn.f64 	%fd96, %fd332, %fd330, %fd304;
	ld.global.f64 	%fd333, [%rd27];
	ld.global.f64 	%fd334, [%rd27+8];
	ld.global.f64 	%fd335, [%rd27+16];
	sub.f64 	%fd470, %fd333, %fd52;
	sub.f64 	%fd471, %fd334, %fd53;
	sub.f64 	%fd472, %fd335, %fd54;
	mul.f64 	%fd336, %fd471, %fd471;
	fma.rn.f64 	%fd337, %fd470, %fd470, %fd336;
	fma.rn.f64 	%fd100, %fd472, %fd472, %fd337;
	setp.leu.f64 	%p76, %fd100, 0d0000000000000000;
	@%p76 bra 	$L__BB0_40;
	sqrt.rn.f64 	%fd338, %fd100;
	rcp.rn.f64 	%fd339, %fd338;
	mul.f64 	%fd470, %fd470, %fd339;
	mul.f64 	%fd471, %fd471, %fd339;
	mul.f64 	%fd472, %fd472, %fd339;
$L__BB0_40:
	setp.lt.s32 	%p77, %r28, 0;
	setp.eq.s32 	%p78, %r29, 1070596096;
	mul.f64 	%fd340, %fd459, %fd471;
	fma.rn.f64 	%fd341, %fd458, %fd470, %fd340;
	fma.rn.f64 	%fd342, %fd460, %fd472, %fd341;
	max.f64 	%fd343, %fd342, 0d0000000000000000;
	fma.rn.f64 	%fd344, %fd75, %fd343, %fd94;
	fma.rn.f64 	%fd345, %fd76, %fd343, %fd95;
	fma.rn.f64 	%fd346, %fd77, %fd343, %fd96;
	add.f64 	%fd347, %fd342, %fd342;
	mul.f64 	%fd348, %fd458, %fd347;
	mul.f64 	%fd349, %fd459, %fd347;
	mul.f64 	%fd350, %fd460, %fd347;
	sub.f64 	%fd351, %fd348, %fd470;
	sub.f64 	%fd352, %fd349, %fd471;
	sub.f64 	%fd353, %fd350, %fd472;
	mul.f64 	%fd354, %fd462, %fd352;
	fma.rn.f64 	%fd355, %fd461, %fd351, %fd354;
	fma.rn.f64 	%fd356, %fd463, %fd353, %fd355;
	max.f64 	%fd357, %fd356, 0d0000000000000000;
	{
	.reg .b32 %temp; 
	mov.b64 	{%temp, %r60}, %fd357;
	}
	abs.f64 	%fd358, %fd357;
	{ // callseq 1, 0
	.param .b64 param0;
	st.param.f64 	[param0], %fd358;
	.param .b64 retval0;
	call.uni (retval0), 
	__internal_accurate_pow, 
	(
	param0
	);
	ld.param.f64 	%fd359, [retval0];
	} // callseq 1
	setp.lt.s32 	%p80, %r60, 0;
	neg.f64 	%fd361, %fd359;
	selp.f64 	%fd362, %fd361, %fd359, %p78;
	selp.f64 	%fd363, %fd362, %fd359, %p80;
	setp.eq.f64 	%p81, %fd357, 0d0000000000000000;
	selp.b32 	%r61, %r60, 0, %p78;
	or.b32  	%r62, %r61, 2146435072;
	selp.b32 	%r63, %r62, %r61, %p77;
	mov.b32 	%r64, 0;
	mov.b64 	%fd364, {%r64, %r63};
	selp.f64 	%fd365, %fd364, %fd363, %p81;
	add.f64 	%fd366, %fd357, 0d4040000000000000;
	{
	.reg .b32 %temp; 
	mov.b64 	{%temp, %r65}, %fd366;
	}
	and.b32  	%r66, %r65, 2146435072;
	setp.eq.s32 	%p82, %r66, 2146435072;
	setp.eq.f64 	%p83, %fd358, 0d7FF0000000000000;
	selp.b32 	%r68, %r58, %r30, %p80;
	mov.b64 	%fd367, {%r64, %r68};
	selp.f64 	%fd368, %fd367, %fd365, %p82;
	selp.f64 	%fd369, %fd368, %fd365, %p83;
	setp.eq.f64 	%p84, %fd357, 0d3FF0000000000000;
	ld.global.f64 	%fd370, [%rd27+24];
	ld.global.f64 	%fd371, [%rd27+32];
	ld.global.f64 	%fd372, [%rd27+40];
	mul.f64 	%fd373, %fd369, 0d3FE0000000000000;
	selp.f64 	%fd374, 0d3FE0000000000000, %fd373, %p84;
	fma.rn.f64 	%fd482, %fd370, %fd374, %fd344;
	fma.rn.f64 	%fd483, %fd371, %fd374, %fd345;
	fma.rn.f64 	%fd484, %fd374, %fd372, %fd346;
	add.s32 	%r95, %r95, 2;
	add.s64 	%rd27, %rd27, 96;
	setp.ne.s32 	%p85, %r95, 0;
	@%p85 bra 	$L__BB0_36;
	and.b32  	%r69, %r36, 2147483646;
	cvt.u64.u32 	%rd28, %r69;
$L__BB0_42:
	and.b32  	%r70, %r36, 1;
	setp.eq.b32 	%p86, %r70, 1;
	not.pred 	%p87, %p86;
	@%p87 bra 	$L__BB0_46;
	mad.lo.s64 	%rd17, %rd28, 48, %rd1;
	ld.global.f64 	%fd375, [%rd17];
	ld.global.f64 	%fd376, [%rd17+8];
	ld.global.f64 	%fd377, [%rd17+16];
	sub.f64 	%fd479, %fd375, %fd52;
	sub.f64 	%fd480, %fd376, %fd53;
	sub.f64 	%fd481, %fd377, %fd54;
	mul.f64 	%fd378, %fd480, %fd480;
	fma.rn.f64 	%fd379, %fd479, %fd479, %fd378;
	fma.rn.f64 	%fd119, %fd481, %fd481, %fd379;
	setp.leu.f64 	%p88, %fd119, 0d0000000000000000;
	@%p88 bra 	$L__BB0_45;
	sqrt.rn.f64 	%fd380, %fd119;
	rcp.rn.f64 	%fd381, %fd380;
	mul.f64 	%fd479, %fd479, %fd381;
	mul.f64 	%fd480, %fd480, %fd381;
	mul.f64 	%fd481, %fd481, %fd381;
$L__BB0_45:
	setp.lt.s32 	%p89, %r28, 0;
	setp.eq.s32 	%p90, %r29, 1070596096;
	mul.f64 	%fd382, %fd459, %fd480;
	fma.rn.f64 	%fd383, %fd458, %fd479, %fd382;
	fma.rn.f64 	%fd384, %fd460, %fd481, %fd383;
	max.f64 	%fd385, %fd384, 0d0000000000000000;
	fma.rn.f64 	%fd386, %fd75, %fd385, %fd482;
	fma.rn.f64 	%fd387, %fd76, %fd385, %fd483;
	fma.rn.f64 	%fd388, %fd77, %fd385, %fd484;
	add.f64 	%fd389, %fd384, %fd384;
	mul.f64 	%fd390, %fd458, %fd389;
	mul.f64 	%fd391, %fd459, %fd389;
	mul.f64 	%fd392, %fd460, %fd389;
	sub.f64 	%fd393, %fd390, %fd479;
	sub.f64 	%fd394, %fd391, %fd480;
	sub.f64 	%fd395, %fd392, %fd481;
	mul.f64 	%fd396, %fd462, %fd394;
	fma.rn.f64 	%fd397, %fd461, %fd393, %fd396;
	fma.rn.f64 	%fd398, %fd463, %fd395, %fd397;
	max.f64 	%fd399, %fd398, 0d0000000000000000;
	{
	.reg .b32 %temp; 
	mov.b64 	{%temp, %r71}, %fd399;
	}
	abs.f64 	%fd400, %fd399;
	{ // callseq 2, 0
	.param .b64 param0;
	st.param.f64 	[param0], %fd400;
	.param .b64 retval0;
	call.uni (retval0), 
	__internal_accurate_pow, 
	(
	param0
	);
	ld.param.f64 	%fd401, [retval0];
	} // callseq 2
	setp.lt.s32 	%p92, %r71, 0;
	neg.f64 	%fd403, %fd401;
	selp.f64 	%fd404, %fd403, %fd401, %p90;
	selp.f64 	%fd405, %fd404, %fd401, %p92;
	setp.eq.f64 	%p93, %fd399, 0d0000000000000000;
	selp.b32 	%r72, %r71, 0, %p90;
	or.b32  	%r73, %r72, 2146435072;
	selp.b32 	%r74, %r73, %r72, %p89;
	mov.b32 	%r75, 0;
	mov.b64 	%fd406, {%r75, %r74};
	selp.f64 	%fd407, %fd406, %fd405, %p93;
	add.f64 	%fd408, %fd399, 0d4040000000000000;
	{
	.reg .b32 %temp; 
	mov.b64 	{%temp, %r76}, %fd408;
	}
	and.b32  	%r77, %r76, 2146435072;
	setp.eq.s32 	%p94, %r77, 2146435072;
	setp.eq.f64 	%p95, %fd400, 0d7FF0000000000000;
	selp.b32 	%r78, %r31, %r30, %p11;
	selp.b32 	%r79, %r78, %r30, %p92;
	mov.b64 	%fd409, {%r75, %r79};
	selp.f64 	%fd410, %fd409, %fd407, %p94;
	selp.f64 	%fd411, %fd410, %fd407, %p95;
	setp.eq.f64 	%p96, %fd399, 0d3FF0000000000000;
	ld.global.f64 	%fd412, [%rd17+24];
	ld.global.f64 	%fd413, [%rd17+32];
	ld.global.f64 	%fd414, [%rd17+40];
	mul.f64 	%fd415, %fd411, 0d3FE0000000000000;
	selp.f64 	%fd416, 0d3FE0000000000000, %fd415, %p96;
	fma.rn.f64 	%fd482, %fd412, %fd416, %fd386;
	fma.rn.f64 	%fd483, %fd413, %fd416, %fd387;
	fma.rn.f64 	%fd484, %fd416, %fd414, %fd388;
$L__BB0_46:
	max.f64 	%fd417, %fd482, 0d0000000000000000;
	min.f64 	%fd488, %fd417, 0d3FF0000000000000;
	max.f64 	%fd418, %fd483, 0d0000000000000000;
	min.f64 	%fd489, %fd418, 0d3FF0000000000000;
	max.f64 	%fd419, %fd484, 0d0000000000000000;
	min.f64 	%fd490, %fd419, 0d3FF0000000000000;
	setp.eq.s32 	%p97, %r37, 2;
	@%p97 bra 	$L__BB0_51;
	mul.f64 	%fd420, %fd158, %fd459;
	fma.rn.f64 	%fd421, %fd157, %fd458, %fd420;
	fma.rn.f64 	%fd422, %fd159, %fd460, %fd421;
	add.f64 	%fd423, %fd422, %fd422;
	mul.f64 	%fd424, %fd458, %fd423;
	mul.f64 	%fd425, %fd459, %fd423;
	mul.f64 	%fd426, %fd460, %fd423;
	sub.f64 	%fd485, %fd157, %fd424;
	sub.f64 	%fd486, %fd158, %fd425;
	sub.f64 	%fd487, %fd159, %fd426;
	mul.f64 	%fd427, %fd486, %fd486;
	fma.rn.f64 	%fd428, %fd485, %fd485, %fd427;
	fma.rn.f64 	%fd138, %fd487, %fd487, %fd428;
	setp.leu.f64 	%p98, %fd138, 0d0000000000000000;
	@%p98 bra 	$L__BB0_49;
	sqrt.rn.f64 	%fd429, %fd138;
	rcp.rn.f64 	%fd430, %fd429;
	mul.f64 	%fd485, %fd485, %fd430;
	mul.f64 	%fd486, %fd486, %fd430;
	mul.f64 	%fd487, %fd487, %fd430;
$L__BB0_49:
	add.s32 	%r80, %r37, 1;
	{ // callseq 3, 0
	.param .align 16 .b8 param0[48];
	st.param.v2.f64 	[param0], {%fd52, %fd53};
	st.param.v2.f64 	[param0+16], {%fd54, %fd485};
	st.param.v2.f64 	[param0+32], {%fd486, %fd487};
	.param .b64 param1;
	st.param.b64 	[param1], %rd18;
	.param .b32 param2;
	st.param.b32 	[param2], %r35;
	.param .b64 param3;
	st.param.b64 	[param3], %rd19;
	.param .b32 param4;
	st.param.b32 	[param4], %r36;
	.param .b32 param5;
	st.param.b32 	[param5], %r80;
	.param .align 16 .b8 retval0[24];
	call.uni (retval0), 
	_Z8cast_ray3RayP6SphereiP5Lightii, 
	(
	param0, 
	param1, 
	param2, 
	param3, 
	param4, 
	param5
	);
	ld.param.v2.f64 	{%fd431, %fd432}, [retval0];
	ld.param.f64 	%fd433, [retval0+16];
	} // callseq 3
	mul.f64 	%fd437, %fd431, 0d3FD3333333333333;
	mul.f64 	%fd438, %fd432, 0d3FD3333333333333;
	mul.f64 	%fd439, %fd433, 0d3FD3333333333333;
	fma.rn.f64 	%fd488, %fd488, 0d3FE6666666666666, %fd437;
	fma.rn.f64 	%fd489, %fd489, 0d3FE6666666666666, %fd438;
	fma.rn.f64 	%fd490, %fd490, 0d3FE6666666666666, %fd439;
	bra.uni 	$L__BB0_51;
$L__BB0_50:
	add.f64 	%fd440, %fd158, 0d3FF0000000000000;
	mul.f64 	%fd441, %fd440, 0d3FE0000000000000;
	mov.f64 	%fd442, 0d3FF0000000000000;
	sub.f64 	%fd443, %fd442, %fd441;
	fma.rn.f64 	%fd488, %fd441, 0d3FE0000000000000, %fd443;
	fma.rn.f64 	%fd489, %fd441, 0d3FE6666666666666, %fd443;
	add.f64 	%fd490, %fd441, %fd443;
$L__BB0_51:
	st.param.v2.f64 	[func_retval0], {%fd488, %fd489};
	st.param.f64 	[func_retval0+16], %fd490;
	ret;

}
	// .globl	_Z16ray_trace_kernelP4Vec3P6SphereP5Lightii
.visible .entry _Z16ray_trace_kernelP4Vec3P6SphereP5Lightii(
	.param .u64 .ptr .align 1 _Z16ray_trace_kernelP4Vec3P6SphereP5Lightii_param_0,
	.param .u64 .ptr .align 1 _Z16ray_trace_kernelP4Vec3P6SphereP5Lightii_param_1,
	.param .u64 .ptr .align 1 _Z16ray_trace_kernelP4Vec3P6SphereP5Lightii_param_2,
	.param .u32 _Z16ray_trace_kernelP4Vec3P6SphereP5Lightii_param_3,
	.param .u32 _Z16ray_trace_kernelP4Vec3P6SphereP5Lightii_param_4
)
{
	.reg .pred 	%p<5>;
	.reg .b32 	%r<13>;
	.reg .b64 	%rd<7>;
	.reg .b64 	%fd<30>;

	ld.param.u64 	%rd1, [_Z16ray_trace_kernelP4Vec3P6SphereP5Lightii_param_0];
	ld.param.u64 	%rd2, [_Z16ray_trace_kernelP4Vec3P6SphereP5Lightii_param_1];
	ld.param.u64 	%rd3, [_Z16ray_trace_kernelP4Vec3P6SphereP5Lightii_param_2];
	ld.param.u32 	%r3, [_Z16ray_trace_kernelP4Vec3P6SphereP5Lightii_param_3];
	ld.param.u32 	%r4, [_Z16ray_trace_kernelP4Vec3P6SphereP5Lightii_param_4];
	mov.u32 	%r5, %ctaid.x;
	mov.u32 	%r6, %ntid.x;
	mov.u32 	%r7, %tid.x;
	mad.lo.s32 	%r1, %r5, %r6, %r7;
	mov.u32 	%r8, %ctaid.y;
	mov.u32 	%r9, %ntid.y;
	mov.u32 	%r10, %tid.y;
	mad.lo.s32 	%r11, %r8, %r9, %r10;
	setp.gt.s32 	%p1, %r1, 799;
	setp.gt.u32 	%p2, %r11, 599;
	or.pred  	%p3, %p1, %p2;
	@%p3 bra 	$L__BB1_4;
	cvt.rn.f64.s32 	%fd11, %r1;
	div.rn.f64 	%fd12, %fd11, 0d4088F80000000000;
	cvt.rn.f64.u32 	%fd13, %r11;
	div.rn.f64 	%fd14, %fd13, 0dC082B80000000000;
	add.f64 	%fd15, %fd12, 0dBFE0000000000000;
	mul.f64 	%fd27, %fd15, 0d4005555555555555;
	add.f64 	%fd16, %fd14, 0d3FE0000000000000;
	add.f64 	%fd28, %fd16, %fd16;
	mul.f64 	%fd17, %fd28, %fd28;
	fma.rn.f64 	%fd18, %fd27, %fd27, %fd17;
	add.f64 	%fd3, %fd18, 0d3FF0000000000000;
	setp.leu.f64 	%p4, %fd3, 0d0000000000000000;
	mov.f64 	%fd29, 0dBFF0000000000000;
	@%p4 bra 	$L__BB1_3;
	sqrt.rn.f64 	%fd19, %fd3;
	rcp.rn.f64 	%fd20, %fd19;
	mul.f64 	%fd27, %fd27, %fd20;
	mul.f64 	%fd28, %fd28, %fd20;
	neg.f64 	%fd29, %fd20;
$L__BB1_3:
	{ // callseq 4, 0
	.param .align 16 .b8 param0[48];
	st.param.v2.f64 	[param0], {0d0000000000000000, 0d0000000000000000};
	st.param.v2.f64 	[param0+16], {0d0000000000000000, %fd27};
	st.param.v2.f64 	[param0+32], {%fd28, %fd29};
	.param .b64 param1;
	st.param.b64 	[param1], %rd2;
	.param .b32 param2;
	st.param.b32 	[param2], %r3;
	.param .b64 param3;
	st.param.b64 	[param3], %rd3;
	.param .b32 param4;
	st.param.b32 	[param4], %r4;
	.param .b32 param5;
	st.param.b32 	[param5], 0;
	.param .align 16 .b8 retval0[24];
	call.uni (retval0), 
	_Z8cast_ray3RayP6SphereiP5Lightii, 
	(
	param0, 
	param1, 
	param2, 
	param3, 
	param4, 
	param5
	);
	ld.param.v2.f64 	{%fd21, %fd22}, [retval0];
	ld.param.f64 	%fd23, [retval0+16];
	} // callseq 4
	mad.lo.s32 	%r12, %r11, 800, %r1;
	cvta.to.global.u64 	%rd4, %rd1;
	mul.wide.s32 	%rd5, %r12, 24;
	add.s64 	%rd6, %rd4, %rd5;
	st.global.f64 	[%rd6], %fd21;
	st.global.f64 	[%rd6+8], %fd22;
	st.global.f64 	[%rd6+16], %fd23;
$L__BB1_4:
	ret;

}
.func  (.param .b64 func_retval0) __internal_accurate_pow(
	.param .b64 __internal_accurate_pow_param_0
)
{
	.reg .pred 	%p<8>;
	.reg .b32 	%r<49>;
	.reg .b32 	%f<3>;
	.reg .b64 	%fd<109>;

	ld.param.f64 	%fd10, [__internal_accurate_pow_param_0];
	{
	.reg .b32 %temp; 
	mov.b64 	{%temp, %r46}, %fd10;
	}
	{
	.reg .b32 %temp; 
	mov.b64 	{%r45, %temp}, %fd10;
	}
	shr.u32 	%r47, %r46, 20;
	setp.gt.u32 	%p1, %r46, 1048575;
	@%p1 bra 	$L__BB2_2;
	mul.f64 	%fd11, %fd10, 0d4350000000000000;
	{
	.reg .b32 %temp; 
	mov.b64 	{%temp, %r46}, %fd11;
	}
	{
	.reg .b32 %temp; 
	mov.b64 	{%r45, %temp}, %fd11;
	}
	shr.u32 	%r16, %r46, 20;
	add.s32 	%r47, %r16, -54;
$L__BB2_2:
	add.s32 	%r48, %r47, -1023;
	and.b32  	%r17, %r46, -2146435073;
	or.b32  	%r18, %r17, 1072693248;
	mov.b64 	%fd107, {%r45, %r18};
	setp.lt.u32 	%p2, %r18, 1073127583;
	@%p2 bra 	$L__BB2_4;
	{
	.reg .b32 %temp; 
	mov.b64 	{%r19, %temp}, %fd107;
	}
	{
	.reg .b32 %temp; 
	mov.b64 	{%temp, %r20}, %fd107;
	}
	add.s32 	%r21, %r20, -1048576;
	mov.b64 	%fd107, {%r19, %r21};
	add.s32 	%r48, %r47, -1022;
$L__BB2_4:
	add.f64 	%fd12, %fd107, 0dBFF0000000000000;
	add.f64 	%fd13, %fd107, 0d3FF0000000000000;
	rcp.approx.ftz.f64 	%fd14, %fd13;
	neg.f64 	%fd15, %fd13;
	fma.rn.f64 	%fd16, %fd15, %fd14, 0d3FF0000000000000;
	fma.rn.f64 	%fd17, %fd16, %fd16, %fd16;
	fma.rn.f64 	%fd18, %fd17, %fd14, %fd14;
	mul.f64 	%fd19, %fd12, %fd18;
	fma.rn.f64 	%fd20, %fd12, %fd18, %fd19;
	mul.f64 	%fd21, %fd20, %fd20;
	fma.rn.f64 	%fd22, %fd21, 0d3EB0F5FF7D2CAFE2, 0d3ED0F5D241AD3B5A;
	fma.rn.f64 	%fd23, %fd22, %fd21, 0d3EF3B20A75488A3F;
	fma.rn.f64 	%fd24, %fd23, %fd21, 0d3F1745CDE4FAECD5;
	fma.rn.f64 	%fd25, %fd24, %fd21, 0d3F3C71C7258A578B;
	fma.rn.f64 	%fd26, %fd25, %fd21, 0d3F6249249242B910;
	fma.rn.f64 	%fd27, %fd26, %fd21, 0d3F89999999999DFB;
	sub.f64 	%fd28, %fd12, %fd20;
	add.f64 	%fd29, %fd28, %fd28;
	neg.f64 	%fd30, %fd20;
	fma.rn.f64 	%fd31, %fd30, %fd12, %fd29;
	mul.f64 	%fd32, %fd18, %fd31;
	fma.rn.f64 	%fd33, %fd21, %fd27, 0d3FB5555555555555;
	mov.f64 	%fd34, 0d3FB5555555555555;
	sub.f64 	%fd35, %fd34, %fd33;
	fma.rn.f64 	%fd36, %fd21, %fd27, %fd35;
	add.f64 	%fd37, %fd36, 0dBC46A4CB00B9E7B0;
	add.f64 	%fd38, %fd33, %fd37;
	sub.f64 	%fd39, %fd33, %fd38;
	add.f64 	%fd40, %fd37, %fd39;
	mul.rn.f64 	%fd41, %fd20, %fd20;
	neg.f64 	%fd42, %fd41;
	fma.rn.f64 	%fd43, %fd20, %fd20, %fd42;
	{
	.reg .b32 %temp; 
	mov.b64 	{%r22, %temp}, %fd32;
	}
	{
	.reg .b32 %temp; 
	mov.b64 	{%temp, %r23}, %fd32;
	}
	add.s32 	%r24, %r23, 1048576;
	mov.b64 	%fd44, {%r22, %r24};
	fma.rn.f64 	%fd45, %fd20, %fd44, %fd43;
	mul.rn.f64 	%fd46, %fd41, %fd20;
	neg.f64 	%fd47, %fd46;
	fma.rn.f64 	%fd48, %fd41, %fd20, %fd47;
	fma.rn.f64 	%fd49, %fd41, %fd32, %fd48;
	fma.rn.f64 	%fd50, %fd45, %fd20, %fd49;
	mul.rn.f64 	%fd51, %fd38, %fd46;
	neg.f64 	%fd52, %fd51;
	fma.rn.f64 	%fd53, %fd38, %fd46, %fd52;
	fma.rn.f64 	%fd54, %fd38, %fd50, %fd53;
	fma.rn.f64 	%fd55, %fd40, %fd46, %fd54;
	add.f64 	%fd56, %fd51, %fd55;
	sub.f64 	%fd57, %fd51, %fd56;
	add.f64 	%fd58, %fd55, %fd57;
	add.f64 	%fd59, %fd20, %fd56;
	sub.f64 	%fd60, %fd20, %fd59;
	add.f64 	%fd61, %fd56, %fd60;
	add.f64 	%fd62, %fd58, %fd61;
	add.f64 	%fd63, %fd32, %fd62;
	add.f64 	%fd64, %fd59, %fd63;
	sub.f64 	%fd65, %fd59, %fd64;
	add.f64 	%fd66, %fd63, %fd65;
	xor.b32  	%r25, %r48, -2147483648;
	mov.b32 	%r26, 1127219200;
	mov.b64 	%fd67, {%r25, %r26};
	mov.b32 	%r27, -2147483648;
	mov.b64 	%fd68, {%r27, %r26};
	sub.f64 	%fd69, %fd67, %fd68;
	fma.rn.f64 	%fd70, %fd69, 0d3FE62E42FEFA39EF, %fd64;
	fma.rn.f64 	%fd71, %fd69, 0dBFE62E42FEFA39EF, %fd70;
	sub.f64 	%fd72, %fd71, %fd64;
	sub.f64 	%fd73, %fd66, %fd72;
	fma.rn.f64 	%fd74, %fd69, 0d3C7ABC9E3B39803F, %fd73;
	add.f64 	%fd75, %fd70, %fd74;
	sub.f64 	%fd76, %fd70, %fd75;
	add.f64 	%fd77, %fd74, %fd76;
	mov.f64 	%fd78, 0d4040000000000000;
	{
	.reg .b32 %temp; 
	mov.b64 	{%temp, %r28}, %fd78;
	}
	{
	.reg .b32 %temp; 
	mov.b64 	{%r29, %temp}, %fd78;
	}
	shl.b32 	%r30, %r28, 1;
	setp.gt.u32 	%p3, %r30, -33554433;
	and.b32  	%r31, %r28, -15728641;
	selp.b32 	%r32, %r31, %r28, %p3;
	mov.b64 	%fd79, {%r29, %r32};
	mul.rn.f64 	%fd80, %fd75, %fd79;
	neg.f64 	%fd81, %fd80;
	fma.rn.f64 	%fd82, %fd75, %fd79, %fd81;
	fma.rn.f64 	%fd83, %fd77, %fd79, %fd82;
	add.f64 	%fd4, %fd80, %fd83;
	sub.f64 	%fd84, %fd80, %fd4;
	add.f64 	%fd5, %fd83, %fd84;
	fma.rn.f64 	%fd85, %fd4, 0d3FF71547652B82FE, 0d4338000000000000;
	{
	.reg .b32 %temp; 
	mov.b64 	{%r13, %temp}, %fd85;
	}
	mov.f64 	%fd86, 0dC338000000000000;
	add.rn.f64 	%fd87, %fd85, %fd86;
	fma.rn.f64 	%fd88, %fd87, 0dBFE62E42FEFA39EF, %fd4;
	fma.rn.f64 	%fd89, %fd87, 0dBC7ABC9E3B39803F, %fd88;
	fma.rn.f64 	%fd90, %fd89, 0d3E5ADE1569CE2BDF, 0d3E928AF3FCA213EA;
	fma.rn.f64 	%fd91, %fd90, %fd89, 0d3EC71DEE62401315;
	fma.rn.f64 	%fd92, %fd91, %fd89, 0d3EFA01997C89EB71;
	fma.rn.f64 	%fd93, %fd92, %fd89, 0d3F2A01A014761F65;
	fma.rn.f64 	%fd94, %fd93, %fd89, 0d3F56C16C1852B7AF;
	fma.rn.f64 	%fd95, %fd94, %fd89, 0d3F81111111122322;
	fma.rn.f64 	%fd96, %fd95, %fd89, 0d3FA55555555502A1;
	fma.rn.f64 	%fd97, %fd96, %fd89, 0d3FC5555555555511;
	fma.rn.f64 	%fd98, %fd97, %fd89, 0d3FE000000000000B;
	fma.rn.f64 	%fd99, %fd98, %fd89, 0d3FF0000000000000;
	fma.rn.f64 	%fd100, %fd99, %fd89, 0d3FF0000000000000;
	{
	.reg .b32 %temp; 
	mov.b64 	{%r14, %temp}, %fd100;
	}
	{
	.reg .b32 %temp; 
	mov.b64 	{%temp, %r15}, %fd100;
	}
	shl.b32 	%r33, %r13, 20;
	add.s32 	%r34, %r33, %r15;
	mov.b64 	%fd108, {%r14, %r34};
	{
	.reg .b32 %temp; 
	mov.b64 	{%temp, %r35}, %fd4;
	}
	mov.b32 	%f2, %r35;
	abs.f32 	%f1, %f2;
	setp.lt.f32 	%p4, %f1, 0f4086232B;
	@%p4 bra 	$L__BB2_7;
	setp.lt.f64 	%p5, %fd4, 0d0000000000000000;
	add.f64 	%fd101, %fd4, 0d7FF0000000000000;
	selp.f64 	%fd108, 0d0000000000000000, %fd101, %p5;
	setp.geu.f32 	%p6, %f1, 0f40874800;
	@%p6 bra 	$L__BB2_7;
	shr.u32 	%r36, %r13, 31;
	add.s32 	%r37, %r13, %r36;
	shr.s32 	%r38, %r37, 1;
	shl.b32 	%r39, %r38, 20;
	add.s32 	%r40, %r15, %r39;
	mov.b64 	%fd102, {%r14, %r40};
	sub.s32 	%r41, %r13, %r38;
	shl.b32 	%r42, %r41, 20;
	add.s32 	%r43, %r42, 1072693248;
	mov.b32 	%r44, 0;
	mov.b64 	%fd103, {%r44, %r43};
	mul.f64 	%fd108, %fd103, %fd102;
$L__BB2_7:
	abs.f64 	%fd104, %fd108;
	setp.eq.f64 	%p7, %fd104, 0d7FF0000000000000;
	fma.rn.f64 	%fd105, %fd108, %fd5, %fd108;
	selp.f64 	%fd106, %fd108, %fd105, %p7;
	st.param.f64 	[func_retval0], %fd106;
	ret;

}


// ===== COMPILED SASS (sm_100) =====

	.target	sm_100

	.elftype	@"ET_EXEC"


//--------------------- .note.nv.tkinfo           --------------------------
	.section	.note.nv.tkinfo,"",@"SHT_NOTE"
	.sectionflags	@"SHF_NOTE_NV_TKINFO"
	.tkinfo
        /*0018*/ 	.word	0x00000002
        /*0030*/ 	.string	""
        /*0030*/ 	.string	"ptxas"
        /*0030*/ 	.string	"Cuda compilation tools, release 13.0, V13.0.88"
        /*0030*/ 	.string	"Build cuda_13.0.r13.0/compiler.36424714_0"
        /*0030*/ 	.string	"-arch sm_100 -m 64 "



//--------------------- .note.nv.cuinfo           --------------------------
	.section	.note.nv.cuinfo,"",@"SHT_NOTE"
	.sectionflags	@"SHF_NOTE_NV_CUINFO"
        /*0018*/ 	.short	0x0002
        /*001a*/ 	.short	0x0064
        /*001c*/ 	.short	0x0082
	.zero		2


//--------------------- .nv.info                  --------------------------
	.section	.nv.info,"",@"SHT_CUDA_INFO"
	.align	4


	//----- nvinfo : EIATTR_REGCOUNT
	.align		4
        /*0000*/ 	.byte	0x04, 0x2f
        /*0002*/ 	.short	(.L_1 - .L_0)
	.align		4
.L_0:
        /*0004*/ 	.word	index@(_Z16ray_trace_kernelP4Vec3P6SphereP5Lightii)
        /*0008*/ 	.word	0x00000082


	//----- nvinfo : EIATTR_FRAME_SIZE
	.align		4
.L_1:
        /*000c*/ 	.byte	0x04, 0x11
        /*000e*/ 	.short	(.L_3 - .L_2)
	.align		4
.L_2:
        /*0010*/ 	.word	index@($_Z16ray_trace_kernelP4Vec3P6SphereP5Lightii$__internal_accurate_pow)
        /*0014*/ 	.word	0x00000020


	//----- nvinfo : EIATTR_FRAME_SIZE
	.align		4
.L_3:
        /*0018*/ 	.byte	0x04, 0x11
        /*001a*/ 	.short	(.L_5 - .L_4)
	.align		4
.L_4:
        /*001c*/ 	.word	index@($__internal_2_$__cuda_sm20_dsqrt_rn_f64_mediumpath_v1)
        /*0020*/ 	.word	0x00000020


	//----- nvinfo : EIATTR_FRAME_SIZE
	.align		4
.L_5:
        /*0024*/ 	.byte	0x04, 0x11
        /*0026*/ 	.short	(.L_7 - .L_6)
	.align		4
.L_6:
        /*0028*/ 	.word	index@($__internal_1_$__cuda_sm20_div_rn_f64_full)
        /*002c*/ 	.word	0x00000020


	//----- nvinfo : EIATTR_FRAME_SIZE
	.align		4
.L_7:
        /*0030*/ 	.byte	0x04, 0x11
        /*0032*/ 	.short	(.L_9 - .L_8)
	.align		4
.L_8:
        /*0034*/ 	.word	index@($__internal_0_$__cuda_sm20_dblrcp_rn_slowpath_v3)
        /*0038*/ 	.word	0x00000020


	//----- nvinfo : EIATTR_FRAME_SIZE
	.align		4
.L_9:
        /*003c*/ 	.byte	0x04, 0x11
        /*003e*/ 	.short	(.L_11 - .L_10)
	.align		4
.L_10:
        /*0040*/ 	.word	index@($_Z16ray_trace_kernelP4Vec3P6SphereP5Lightii$_Z8cast_ray3RayP6SphereiP5Lightii)
        /*0044*/ 	.word	0x00000020


	//----- nvinfo : EIATTR_FRAME_SIZE
	.align		4
.L_11:
        /*0048*/ 	.byte	0x04, 0x11
        /*004a*/ 	.short	(.L_13 - .L_12)
	.align		4
.L_12:
        /*004c*/ 	.word	index@(_Z16ray_trace_kernelP4Vec3P6SphereP5Lightii)
        /*0050*/ 	.word	0x00000020


	//----- nvinfo : EIATTR_MIN_STACK_SIZE
	.align		4
.L_13:
        /*0054*/ 	.byte	0x04, 0x12
        /*0056*/ 	.short	(.L_15 - .L_14)
	.align		4
.L_14:
        /*0058*/ 	.word	index@(_Z16ray_trace_kernelP4Vec3P6SphereP5Lightii)
        /*005c*/ 	.word	0x00000020
.L_15:


//--------------------- .nv.compat                --------------------------
	.section	.nv.compat,"",@"SHT_CUDA_COMPAT_INFO"
	.align	4
        /*0000*/ 	.byte	0x02, 0x09, 0x00, 0x00, 0x02, 0x02, 0x01, 0x00, 0x02, 0x05, 0x05, 0x00, 0x03, 0x07, 0x01, 0x01
        /*0010*/ 	.byte	0x02, 0x03, 0x00, 0x00, 0x02, 0x06, 0x01, 0x00, 0x04, 0x0b, 0x08, 0x00, 0x01, 0x00, 0x00, 0x00
        /*0020*/ 	.byte	0x00, 0x00, 0x00, 0x00


//--------------------- .nv.info._Z16ray_trace_kernelP4Vec3P6SphereP5Lightii --------------------------
	.section	.nv.info._Z16ray_trace_kernelP4Vec3P6SphereP5Lightii,"",@"SHT_CUDA_INFO"
	.sectionflags	@""
	.align	4


	//----- nvinfo : EIATTR_CUDA_API_VERSION
	.align		4
        /*0000*/ 	.byte	0x04, 0x37
        /*0002*/ 	.short	(.L_17 - .L_16)
.L_16:
        /*0004*/ 	.word	0x00000082


	//----- nvinfo : EIATTR_KPARAM_INFO
	.align		4
.L_17:
        /*0008*/ 	.byte	0x04, 0x17
        /*000a*/ 	.short	(.L_19 - .L_18)
.L_18:
        /*000c*/ 	.word	0x00000000
        /*0010*/ 	.short	0x0004
        /*0012*/ 	.short	0x001c
        /*0014*/ 	.byte	0x00, 0xf0, 0x11, 0x00


	//----- nvinfo : EIATTR_KPARAM_INFO
	.align		4
.L_19:
        /*0018*/ 	.byte	0x04, 0x17
        /*001a*/ 	.short	(.L_21 - .L_20)
.L_20:
        /*001c*/ 	.word	0x00000000
        /*0020*/ 	.short	0x0003
        /*0022*/ 	.short	0x0018
        /*0024*/ 	.byte	0x00, 0xf0, 0x11, 0x00


	//----- nvinfo : EIATTR_KPARAM_INFO
	.align		4
.L_21:
        /*0028*/ 	.byte	0x04, 0x17
        /*002a*/ 	.short	(.L_23 - .L_22)
.L_22:
        /*002c*/ 	.word	0x00000000
        /*0030*/ 	.short	0x0002
        /*0032*/ 	.short	0x0010
        /*0034*/ 	.byte	0x00, 0xf5, 0x21, 0x00


	//----- nvinfo : EIATTR_KPARAM_INFO
	.align		4
.L_23:
        /*0038*/ 	.byte	0x04, 0x17
        /*003a*/ 	.short	(.L_25 - .L_24)
.L_24:
        /*003c*/ 	.word	0x00000000
        /*0040*/ 	.short	0x0001
        /*0042*/ 	.short	0x0008
        /*0044*/ 	.byte	0x00, 0xf5, 0x21, 0x00


	//----- nvinfo : EIATTR_KPARAM_INFO
	.align		4
.L_25:
        /*0048*/ 	.byte	0x04, 0x17
        /*004a*/ 	.short	(.L_27 - .L_26)
.L_26:
        /*004c*/ 	.word	0x00000000
        /*0050*/ 	.short	0x0000
        /*0052*/ 	.short	0x0000
        /*0054*/ 	.byte	0x00, 0xf5, 0x21, 0x00


	//----- nvinfo : EIATTR_SPARSE_MMA_MASK
	.align		4
.L_27:
        /*0058*/ 	.byte	0x03, 0x50
        /*005a*/ 	.short	0x0000


	//----- nvinfo : EIATTR_MAXREG_COUNT
	.align		4
        /*005c*/ 	.byte	0x03, 0x1b
        /*005e*/ 	.short	0x00ff


	//----- nvinfo : EIATTR_MERCURY_ISA_VERSION
	.align		4
        /*0060*/ 	.byte	0x03, 0x5f
        /*0062*/ 	.short	0x0101


	//----- nvinfo : EIATTR_VRC_CTA_INIT_COUNT
	.align		4
        /*0064*/ 	.byte	0x02, 0x4a
	.zero		1
	.zero		1


	//----- nvinfo : EIATTR_EXIT_INSTR_OFFSETS
	.align		4
        /*0068*/ 	.byte	0x04, 0x1c
        /*006a*/ 	.short	(.L_29 - .L_28)


	//   ....[0]....
.L_28:
        /*006c*/ 	.word	0x000000c0


	//   ....[1]....
        /*0070*/ 	.word	0x000009b0


	//----- nvinfo : EIATTR_CRS_STACK_SIZE
	.align		4
.L_29:
        /*0074*/ 	.byte	0x04, 0x1e
        /*0076*/ 	.short	(.L_31 - .L_30)
.L_30:
        /*0078*/ 	.word	0x00000000


	//----- nvinfo : EIATTR_CBANK_PARAM_SIZE
	.align		4
.L_31:
        /*007c*/ 	.byte	0x03, 0x19
        /*007e*/ 	.short	0x0020


	//----- nvinfo : EIATTR_PARAM_CBANK
	.align		4
        /*0080*/ 	.byte	0x04, 0x0a
        /*0082*/ 	.short	(.L_33 - .L_32)
	.align		4
.L_32:
        /*0084*/ 	.word	index@(.nv.constant0._Z16ray_trace_kernelP4Vec3P6SphereP5Lightii)
        /*0088*/ 	.short	0x0380
        /*008a*/ 	.short	0x0020


	//----- nvinfo : EIATTR_SW_WAR
	.align		4
.L_33:
        /*008c*/ 	.byte	0x04, 0x36
        /*008e*/ 	.short	(.L_35 - .L_34)
.L_34:
        /*0090*/ 	.word	0x00000008
.L_35:


//--------------------- .nv.callgraph             --------------------------
	.section	.nv.callgraph,"",@"SHT_CUDA_CALLGRAPH"
	.align	4
	.sectionentsize	8
	.align		4
        /*0000*/ 	.word	0x00000000
	.align		4
        /*0004*/ 	.word	0xffffffff
	.align		4
        /*0008*/ 	.word	0x00000000
	.align		4
        /*000c*/ 	.word	0xfffffffe
	.align		4
        /*0010*/ 	.word	0x00000000
	.align		4
        /*0014*/ 	.word	0xfffffffd
	.align		4
        /*0018*/ 	.word	0x00000000
	.align		4
        /*001c*/ 	.word	0xfffffffc


//--------------------- .text._Z16ray_trace_kernelP4Vec3P6SphereP5Lightii --------------------------
	.section	.text._Z16ray_trace_kernelP4Vec3P6SphereP5Lightii,"ax",@progbits
	.align	128
        .global         _Z16ray_trace_kernelP4Vec3P6SphereP5Lightii
        .type           _Z16ray_trace_kernelP4Vec3P6SphereP5Lightii,@function
        .size           _Z16ray_trace_kernelP4Vec3P6SphereP5Lightii,(.L_x_123 - _Z16ray_trace_kernelP4Vec3P6SphereP5Lightii)
        .other          _Z16ray_trace_kernelP4Vec3P6SphereP5Lightii,@"STO_CUDA_ENTRY STV_DEFAULT"
_Z16ray_trace_kernelP4Vec3P6SphereP5Lightii:
.text._Z16ray_trace_kernelP4Vec3P6SphereP5Lightii:
[----:B------:R-:W0:Y:S01]  /*0000*/  LDC R1, c[0x0][0x37c] ;  /* 0x0000df00ff017b82 */ /* 0x000e220000000800 */
[----:B------:R-:W1:Y:S07]  /*0010*/  S2R R3, SR_TID.Y ;  /* 0x0000000000037919 */ /* 0x000e6e0000002200 */
[----:B------:R-:W2:Y:S01]  /*0020*/  LDC R17, c[0x0][0x360] ;  /* 0x0000d800ff117b82 */ /* 0x000ea20000000800 */
[----:B0-----:R-:W-:Y:S01]  /*0030*/  VIADD R1, R1, 0xffffffe0 ;  /* 0xffffffe001017836 */ /* 0x001fe20000000000 */
[----:B------:R-:W2:Y:S06]  /*0040*/  S2R R0, SR_TID.X ;  /* 0x0000000000007919 */ /* 0x000eac0000002100 */
[----:B------:R-:W1:Y:S08]  /*0050*/  S2UR UR5, SR_CTAID.Y ;  /* 0x00000000000579c3 */ /* 0x000e700000002600 */
[----:B------:R-:W1:Y:S08]  /*0060*/  LDC R2, c[0x0][0x364] ;  /* 0x0000d900ff027b82 */ /* 0x000e700000000800 */
[----:B------:R-:W2:Y:S01]  /*0070*/  S2UR UR4, SR_CTAID.X ;  /* 0x00000000000479c3 */ /* 0x000ea20000002500 */
[----:B-1----:R-:W-:-:S05]  /*0080*/  IMAD R2, R2, UR5, R3 ;  /* 0x0000000502027c24 */ /* 0x002fca000f8e0203 */
[----:B------:R-:W-:Y:S01]  /*0090*/  ISETP.GT.U32.AND P0, PT, R2, 0x257, PT ;  /* 0x000002570200780c */ /* 0x000fe20003f04070 */
[----:B--2---:R-:W-:-:S05]  /*00a0*/  IMAD R17, R17, UR4, R0 ;  /* 0x0000000411117c24 */ /* 0x004fca000f8e0200 */
[----:B------:R-:W-:-:S13]  /*00b0*/  ISETP.GT.OR P0, PT, R17, 0x31f, P0 ;  /* 0x0000031f1100780c */ /* 0x000fda0000704670 */
[----:B------:R-:W-:Y:S05]  /*00c0*/  @P0 EXIT ;  /* 0x000000000000094d */ /* 0x000fea0003800000 */
[----:B------:R-:W0:Y:S01]  /*00d0*/  MUFU.RCP64H R5, 799 ;  /* 0x4088f80000057908 */ /* 0x000e220000001800 */
[----:B------:R-:W-:Y:S01]  /*00e0*/  IMAD.MOV.U32 R8, RZ, RZ, 0x0 ;  /* 0x00000000ff087424 */ /* 0x000fe200078e00ff */
[----:B------:R-:W-:Y:S01]  /*00f0*/  BSSY.RECONVERGENT B6, `(.L_x_0) ;  /* 0x0000017000067945 */ /* 0x000fe20003800200 */
[----:B------:R-:W-:Y:S02]  /*0100*/  IMAD.MOV.U32 R9, RZ, RZ, 0x4088f800 ;  /* 0x4088f800ff097424 */ /* 0x000fe400078e00ff */
[----:B------:R-:W-:-:S06]  /*0110*/  IMAD.MOV.U32 R4, RZ, RZ, 0x1 ;  /* 0x00000001ff047424 */ /* 0x000fcc00078e00ff */
[----:B0-----:R-:W-:-:S08]  /*0120*/  DFMA R6, R4, -R8, 1 ;  /* 0x3ff000000406742b */ /* 0x001fd00000000808 */
[----:B------:R-:W-:-:S08]  /*0130*/  DFMA R6, R6, R6, R6 ;  /* 0x000000060606722b */ /* 0x000fd00000000006 */
[----:B------:R-:W-:Y:S01]  /*0140*/  DFMA R6, R4, R6, R4 ;  /* 0x000000060406722b */ /* 0x000fe20000000004 */
[----:B------:R-:W0:Y:S07]  /*0150*/  I2F.F64 R4, R17 ;  /* 0x0000001100047312 */ /* 0x000e2e0000201c00 */
[----:B------:R-:W-:-:S08]  /*0160*/  DFMA R8, R6, -R8, 1 ;  /* 0x3ff000000608742b */ /* 0x000fd00000000808 */
[----:B------:R-:W-:Y:S01]  /*0170*/  DFMA R8, R6, R8, R6 ;  /* 0x000000080608722b */ /* 0x000fe20000000006 */
[----:B0-----:R-:W-:-:S07]  /*0180*/  FSETP.GEU.AND P1, PT, |R5|, 6.5827683646048100446e-37, PT ;  /* 0x036000000500780b */ /* 0x001fce0003f2e200 */
[----:B------:R-:W-:-:S08]  /*0190*/  DMUL R18, R4, R8 ;  /* 0x0000000804127228 */ /* 0x000fd00000000000 */
[----:B------:R-:W-:-:S08]  /*01a0*/  DFMA R6, R18, -799, R4 ;  /* 0xc088f8001206782b */ /* 0x000fd00000000004 */
[----:B------:R-:W-:-:S10]  /*01b0*/  DFMA R18, R8, R6, R18 ;  /* 0x000000060812722b */ /* 0x000fd40000000012 */
[----:B------:R-:W-:-:S05]  /*01c0*/  FFMA R0, RZ, 4.2802734375, R19 ;  /* 0x4088f800ff007823 */ /* 0x000fca0000000013 */
[----:B------:R-:W-:-:S13]  /*01d0*/  FSETP.GT.AND P0, PT, |R0|, 1.469367938527859385e-39, PT ;  /* 0x001000000000780b */ /* 0x000fda0003f04200 */
[----:B------:R-:W-:Y:S05]  /*01e0*/  @P0 BRA P1, `(.L_x_1) ;  /* 0x00000000001c0947 */ /* 0x000fea0000800000 */
[----:B------:R-:W-:Y:S01]  /*01f0*/  IMAD.MOV.U32 R6, RZ, RZ, RZ ;  /* 0x000000ffff067224 */ /* 0x000fe200078e00ff */
[----:B------:R-:W-:Y:S01]  /*0200*/  MOV R7, 0x4088f800 ;  /* 0x4088f80000077802 */ /* 0x000fe20000000f00 */
[----:B------:R-:W-:Y:S01]  /*0210*/  IMAD.MOV.U32 R21, RZ, RZ, 0x0 ;  /* 0x00000000ff157424 */ /* 0x000fe200078e00ff */
[----:B------:R-:W-:-:S07]  /*0220*/  MOV R20, 0x240 ;  /* 0x0000024000147802 */ /* 0x000fce0000000f00 */
[----:B------:R-:W-:Y:S05]  /*0230*/  CALL.REL.NOINC `($__internal_1_$__cuda_sm20_div_rn_f64_full) ;  /* 0x0000006800187944 */ /* 0x000fea0003c00000 */
[----:B------:R-:W-:Y:S02]  /*0240*/  IMAD.MOV.U32 R18, RZ, RZ, R4 ;  /* 0x000000ffff127224 */ /* 0x000fe400078e0004 */
[----:B------:R-:W-:-:S07]  /*0250*/  IMAD.MOV.U32 R19, RZ, RZ, R5 ;  /* 0x000000ffff137224 */ /* 0x000fce00078e0005 */
.L_x_1:
[----:B------:R-:W-:Y:S05]  /*0260*/  BSYNC.RECONVERGENT B6 ;  /* 0x0000000000067941 */ /* 0x000fea0003800200 */
.L_x_0:
[----:B------:R-:W0:Y:S01]  /*0270*/  MUFU.RCP64H R5, -599 ;  /* 0xc082b80000057908 */ /* 0x000e220000001800 */
[----:B------:R-:W-:Y:S01]  /*0280*/  IMAD.MOV.U32 R8, RZ, RZ, 0x0 ;  /* 0x00000000ff087424 */ /* 0x000fe200078e00ff */
[----:B------:R-:W-:Y:S01]  /*0290*/  MOV R4, 0x1 ;  /* 0x0000000100047802 */ /* 0x000fe20000000f00 */
[----:B------:R-:W-:Y:S01]  /*02a0*/  IMAD.MOV.U32 R9, RZ, RZ, 0x4082b800 ;  /* 0x4082b800ff097424 */ /* 0x000fe200078e00ff */
[----:B------:R-:W-:Y:S05]  /*02b0*/  BSSY.RECONVERGENT B6, `(.L_x_2) ;  /* 0x0000015000067945 */ /* 0x000fea0003800200 */
[----:B0-----:R-:W-:-:S08]  /*02c0*/  DFMA R6, R4, R8, 1 ;  /* 0x3ff000000406742b */ /* 0x001fd00000000008 */
[----:B------:R-:W-:-:S08]  /*02d0*/  DFMA R6, R6, R6, R6 ;  /* 0x000000060606722b */ /* 0x000fd00000000006 */
[----:B------:R-:W-:Y:S01]  /*02e0*/  DFMA R6, R4, R6, R4 ;  /* 0x000000060406722b */ /* 0x000fe20000000004 */
[----:B------:R-:W0:Y:S07]  /*02f0*/  I2F.F64.U32 R4, R2 ;  /* 0x0000000200047312 */ /* 0x000e2e0000201800 */
[----:B------:R-:W-:-:S08]  /*0300*/  DFMA R8, R6, R8, 1 ;  /* 0x3ff000000608742b */ /* 0x000fd00000000008 */
[----:B------:R-:W-:Y:S01]  /*0310*/  DFMA R6, R6, R8, R6 ;  /* 0x000000080606722b */ /* 0x000fe20000000006 */
[----:B0-----:R-:W-:-:S07]  /*0320*/  FSETP.GEU.AND P1, PT, |R5|, 6.5827683646048100446e-37, PT ;  /* 0x036000000500780b */ /* 0x001fce0003f2e200 */
[----:B------:R-:W-:-:S08]  /*0330*/  DMUL R8, R4, R6 ;  /* 0x0000000604087228 */ /* 0x000fd00000000000 */
[----:B------:R-:W-:-:S08]  /*0340*/  DFMA R10, R8, 599, R4 ;  /* 0x4082b800080a782b */ /* 0x000fd00000000004 */
[----:B------:R-:W-:-:S10]  /*0350*/  DFMA R6, R6, R10, R8 ;  /* 0x0000000a0606722b */ /* 0x000fd40000000008 */
[----:B------:R-:W-:-:S05]  /*0360*/  FFMA R0, RZ, -4.0849609375, R7 ;  /* 0xc082b800ff007823 */ /* 0x000fca0000000007 */
[----:B------:R-:W-:-:S13]  /*0370*/  FSETP.GT.AND P0, PT, |R0|, 1.469367938527859385e-39, PT ;  /* 0x001000000000780b */ /* 0x000fda0003f04200 */
[----:B------:R-:W-:Y:S05]  /*0380*/  @P0 BRA P1, `(.L_x_3) ;  /* 0x00000000001c0947 */ /* 0x000fea0000800000 */
[----:B------:R-:W-:Y:S01]  /*0390*/  IMAD.MOV.U32 R6, RZ, RZ, RZ ;  /* 0x000000ffff067224 */ /* 0x000fe200078e00ff */
[----:B------:R-:W-:Y:S01]  /*03a0*/  MOV R20, 0x3e0 ;  /* 0x000003e000147802 */ /* 0x000fe20000000f00 */
[----:B------:R-:W-:Y:S02]  /*03b0*/  IMAD.MOV.U32 R7, RZ, RZ, -0x3f7d4800 ;  /* 0xc082b800ff077424 */ /* 0x000fe400078e00ff */
[----:B------:R-:W-:-:S07]  /*03c0*/  IMAD.MOV.U32 R21, RZ, RZ, 0x0 ;  /* 0x00000000ff157424 */ /* 0x000fce00078e00ff */
[----:B------:R-:W-:Y:S05]  /*03d0*/  CALL.REL.NOINC `($__internal_1_$__cuda_sm20_div_rn_f64_full) ;  /* 0x0000006400b07944 */ /* 0x000fea0003c00000 */
[----:B------:R-:W-:Y:S02]  /*03e0*/  IMAD.MOV.U32 R6, RZ, RZ, R4 ;  /* 0x000000ffff067224 */ /* 0x000fe400078e0004 */
[----:B------:R-:W-:-:S07]  /*03f0*/  IMAD.MOV.U32 R7, RZ, RZ, R5 ;  /* 0x000000ffff077224 */ /* 0x000fce00078e0005 */
.L_x_3:
[----:B------:R-:W-:Y:S05]  /*0400*/  BSYNC.RECONVERGENT B6 ;  /* 0x0000000000067941 */ /* 0x000fea0003800200 */
.L_x_2:
[----:B------:R-:W-:Y:S01]  /*0410*/  DADD R6, R6, 0.5 ;  /* 0x3fe0000006067429 */ /* 0x000fe20000000000 */
[----:B------:R-:W-:Y:S01]  /*0420*/  UMOV UR4, 0x55555555 ;  /* 0x5555555500047882 */ /* 0x000fe20000000000 */
[----:B------:R-:W-:Y:S01]  /*0430*/  DADD R22, R18, -0.5 ;  /* 0xbfe0000012167429 */ /* 0x000fe20000000000 */
[----:B------:R-:W-:Y:S01]  /*0440*/  UMOV UR5, 0x40055555 ;  /* 0x4005555500057882 */ /* 0x000fe20000000000 */
[----:B------:R-:W-:Y:S01]  /*0450*/  BSSY.RECONVERGENT B7, `(.L_x_4) ;  /* 0x000003b000077945 */ /* 0x000fe20003800200 */
[----:B------:R-:W-:Y:S01]  /*0460*/  MOV R14, 0x0 ;  /* 0x00000000000e7802 */ /* 0x000fe20000000f00 */
[----:B------:R-:W-:Y:S02]  /*0470*/  IMAD.MOV.U32 R15, RZ, RZ, -0x40100000 ;  /* 0xbff00000ff0f7424 */ /* 0x000fe400078e00ff */
[----:B------:R-:W-:Y:S02]  /*0480*/  DADD R18, R6, R6 ;  /* 0x0000000006127229 */ /* 0x000fe40000000006 */
[----:B------:R-:W-:-:S06]  /*0490*/  DMUL R22, R22, UR4 ;  /* 0x0000000416167c28 */ /* 0x000fcc0008000000 */
[----:B------:R-:W-:-:S08]  /*04a0*/  DMUL R4, R18, R18 ;  /* 0x0000001212047228 */ /* 0x000fd00000000000 */
[----:B------:R-:W-:-:S08]  /*04b0*/  DFMA R4, R22, R22, R4 ;  /* 0x000000161604722b */ /* 0x000fd00000000004 */
[----:B------:R-:W-:-:S08]  /*04c0*/  DADD R8, R4, 1 ;  /* 0x3ff0000004087429 */ /* 0x000fd00000000000 */
[----:B------:R-:W-:-:S14]  /*04d0*/  DSETP.GT.AND P0, PT, R8, RZ, PT ;  /* 0x000000ff0800722a */ /* 0x000fdc0003f04000 */
[----:B------:R-:W-:Y:S05]  /*04e0*/  @!P0 BRA `(.L_x_5) ;  /* 0x0000000000c48947 */ /* 0x000fea0003800000 */
[----:B------:R-:W0:Y:S01]  /*04f0*/  MUFU.RSQ64H R7, R9 ;  /* 0x0000000900077308 */ /* 0x000e220000001c00 */
[----:B------:R-:W-:Y:S01]  /*0500*/  VIADD R6, R9, 0xfcb00000 ;  /* 0xfcb0000009067836 */ /* 0x000fe20000000000 */
[----:B------:R-:W-:Y:S01]  /*0510*/  BSSY.RECONVERGENT B6, `(.L_x_6) ;  /* 0x0000019000067945 */ /* 0x000fe20003800200 */
[----:B------:R-:W-:Y:S02]  /*0520*/  IMAD.MOV.U32 R12, RZ, RZ, 0x0 ;  /* 0x00000000ff0c7424 */ /* 0x000fe400078e00ff */
[----:B------:R-:W-:Y:S01]  /*0530*/  IMAD.MOV.U32 R13, RZ, RZ, 0x3fd80000 ;  /* 0x3fd80000ff0d7424 */ /* 0x000fe200078e00ff */
[----:B------:R-:W-:Y:S01]  /*0540*/  ISETP.GE.U32.AND P0, PT, R6, 0x7ca00000, PT ;  /* 0x7ca000000600780c */ /* 0x000fe20003f06070 */
[----:B0-----:R-:W-:-:S08]  /*0550*/  DMUL R4, R6, R6 ;  /* 0x0000000606047228 */ /* 0x001fd00000000000 */
[----:B------:R-:W-:-:S08]  /*0560*/  DFMA R4, R8, -R4, 1 ;  /* 0x3ff000000804742b */ /* 0x000fd00000000804 */
[----:B------:R-:W-:Y:S02]  /*0570*/  DFMA R12, R4, R12, 0.5 ;  /* 0x3fe00000040c742b */ /* 0x000fe4000000000c */
[----:B------:R-:W-:-:S08]  /*0580*/  DMUL R4, R6, R4 ;  /* 0x0000000406047228 */ /* 0x000fd00000000000 */
[----:B------:R-:W-:-:S08]  /*0590*/  DFMA R12, R12, R4, R6 ;  /* 0x000000040c0c722b */ /* 0x000fd00000000006 */
[----:B------:R-:W-:Y:S02]  /*05a0*/  DMUL R14, R8, R12 ;  /* 0x0000000c080e7228 */ /* 0x000fe40000000000 */
[----:B------:R-:W-:Y:S01]  /*05b0*/  VIADD R11, R13, 0xfff00000 ;  /* 0xfff000000d0b7836 */ /* 0x000fe20000000000 */
[----:B------:R-:W-:-:S05]  /*05c0*/  MOV R10, R12 ;  /* 0x0000000c000a7202 */ /* 0x000fca0000000f00 */
[----:B------:R-:W-:-:S08]  /*05d0*/  DFMA R20, R14, -R14, R8 ;  /* 0x8000000e0e14722b */ /* 0x000fd00000000008 */
[----:B------:R-:W-:Y:S01]  /*05e0*/  DFMA R4, R20, R10, R14 ;  /* 0x0000000a1404722b */ /* 0x000fe2000000000e */
[----:B------:R-:W-:Y:S10]  /*05f0*/  @!P0 BRA `(.L_x_7) ;  /* 0x0000000000288947 */ /* 0x000ff40003800000 */
[----:B------:R-:W-:Y:S02]  /*0600*/  IMAD.MOV.U32 R4, RZ, RZ, R8 ;  /* 0x000000ffff047224 */ /* 0x000fe400078e0008 */
[----:B------:R-:W-:Y:S02]  /*0610*/  IMAD.MOV.U32 R5, RZ, RZ, R9 ;  /* 0x000000ffff057224 */ /* 0x000fe400078e0009 */
[----:B------:R-:W-:Y:S01]  /*0620*/  IMAD.MOV.U32 R10, RZ, RZ, R12 ;  /* 0x000000ffff0a7224 */ /* 0x000fe200078e000c */
[----:B------:R-:W-:Y:S01]  /*0630*/  MOV R12, R14 ;  /* 0x0000000e000c7202 */ /* 0x000fe20000000f00 */
[----:B------:R-:W-:Y:S01]  /*0640*/  IMAD.MOV.U32 R8, RZ, RZ, R20 ;  /* 0x000000ffff087224 */ /* 0x000fe200078e0014 */
[----:B------:R-:W-:Y:S01]  /*0650*/  MOV R20, 0x6a0 ;  /* 0x000006a000147802 */ /* 0x000fe20000000f00 */
[----:B------:R-:W-:Y:S02]  /*0660*/  IMAD.MOV.U32 R9, RZ, RZ, R21 ;  /* 0x000000ffff097224 */ /* 0x000fe400078e0015 */
[----:B------:R-:W-:-:S02]  /*0670*/  IMAD.MOV.U32 R13, RZ, RZ, R15 ;  /* 0x000000ffff0d7224 */ /* 0x000fc400078e000f */
[----:B------:R-:W-:-:S07]  /*0680*/  IMAD.MOV.U32 R21, RZ, RZ, 0x0 ;  /* 0x00000000ff157424 */ /* 0x000fce00078e00ff */
[----:B------:R-:W-:Y:S05]  /*0690*/  CALL.REL.NOINC `($__internal_2_$__cuda_sm20_dsqrt_rn_f64_mediumpath_v1) ;  /* 0x0000006800a07944 */ /* 0x000fea0003c00000 */
.L_x_7:
[----:B------:R-:W-:Y:S05]  /*06a0*/  BSYNC.RECONVERGENT B6 ;  /* 0x0000000000067941 */ /* 0x000fea0003800200 */
.L_x_6:
[----:B------:R-:W0:Y:S01]  /*06b0*/  MUFU.RCP64H R7, R5 ;  /* 0x0000000500077308 */ /* 0x000e220000001800 */
[----:B------:R-:W-:Y:S01]  /*06c0*/  VIADD R6, R5, 0x300402 ;  /* 0x0030040205067836 */ /* 0x000fe20000000000 */
[----:B------:R-:W-:Y:S04]  /*06d0*/  BSSY.RECONVERGENT B6, `(.L_x_8) ;  /* 0x000000f000067945 */ /* 0x000fe80003800200 */
[----:B------:R-:W-:Y:S01]  /*06e0*/  FSETP.GEU.AND P0, PT, |R6|, 5.8789094863358348022e-39, PT ;  /* 0x004004020600780b */ /* 0x000fe20003f0e200 */
[----:B0-----:R-:W-:-:S08]  /*06f0*/  DFMA R8, R6, -R4, 1 ;  /* 0x3ff000000608742b */ /* 0x001fd00000000804 */
[----:B------:R-:W-:-:S08]  /*0700*/  DFMA R8, R8, R8, R8 ;  /* 0x000000080808722b */ /* 0x000fd00000000008 */
[----:B------:R-:W-:-:S08]  /*0710*/  DFMA R8, R6, R8, R6 ;  /* 0x000000080608722b */ /* 0x000fd00000000006 */
[----:B------:R-:W-:-:S08]  /*0720*/  DFMA R14, R8, -R4, 1 ;  /* 0x3ff00000080e742b */ /* 0x000fd00000000804 */
[----:B------:R-:W-:Y:S01]  /*0730*/  DFMA R14, R8, R14, R8 ;  /* 0x0000000e080e722b */ /* 0x000fe20000000008 */
[----:B------:R-:W-:Y:S10]  /*0740*/  @P0 BRA `(.L_x_9) ;  /* 0x00000000001c0947 */ /* 0x000ff40003800000 */
[----:B------:R-:W-:Y:S01]  /*0750*/  LOP3.LUT R6, R5, 0x7fffffff, RZ, 0xc0, !PT ;  /* 0x7fffffff05067812 */ /* 0x000fe200078ec0ff */
[----:B------:R-:W-:Y:S01]  /*0760*/  IMAD.MOV.U32 R21, RZ, RZ, 0x0 ;  /* 0x00000000ff157424 */ /* 0x000fe200078e00ff */
[----:B------:R-:W-:-:S03]  /*0770*/  MOV R20, 0x7a0 ;  /* 0x000007a000147802 */ /* 0x000fc60000000f00 */
[----:B------:R-:W-:-:S07]  /*0780*/  VIADD R6, R6, 0xfff00000 ;  /* 0xfff0000006067836 */ /* 0x000fce0000000000 */
[----:B------:R-:W-:Y:S05]  /*0790*/  CALL.REL.NOINC `($__internal_0_$__cuda_sm20_dblrcp_rn_slowpath_v3) ;  /* 0x0000006000147944 */ /* 0x000fea0003c00000 */
[----:B------:R-:W-:Y:S01]  /*07a0*/  MOV R14, R4 ;  /* 0x00000004000e7202 */ /* 0x000fe20000000f00 */
[----:B------:R-:W-:-:S07]  /*07b0*/  IMAD.MOV.U32 R15, RZ, RZ, R5 ;  /* 0x000000ffff0f7224 */ /* 0x000fce00078e0005 */
.L_x_9:
[----:B------:R-:W-:Y:S05]  /*07c0*/  BSYNC.RECONVERGENT B6 ;  /* 0x0000000000067941 */ /* 0x000fea0003800200 */
.L_x_8:
[-C--:B------:R-:W-:Y:S02]  /*07d0*/  DMUL R22, R22, R14.reuse ;  /* 0x0000000e16167228 */ /* 0x080fe40000000000 */
[----:B------:R-:W-:Y:S02]  /*07e0*/  DMUL R18, R18, R14 ;  /* 0x0000000e12127228 */ /* 0x000fe40000000000 */
[----:B------:R-:W-:-:S11]  /*07f0*/  DADD R14, -RZ, -R14 ;  /* 0x00000000ff0e7229 */ /* 0x000fd6000000090e */
.L_x_5:
[----:B------:R-:W-:Y:S05]  /*0800*/  BSYNC.RECONVERGENT B7 ;  /* 0x0000000000077941 */ /* 0x000fea0003800200 */
.L_x_4:
[----:B------:R-:W0:Y:S01]  /*0810*/  LDC.64 R4, c[0x0][0x398] ;  /* 0x0000e600ff047b82 */ /* 0x000e220000000a00 */
[----:B------:R-:W-:Y:S01]  /*0820*/  IMAD.MOV.U32 R21, RZ, RZ, RZ ;  /* 0x000000ffff157224 */ /* 0x000fe200078e00ff */
[----:B------:R-:W-:Y:S01]  /*0830*/  MOV R12, R18 ;  /* 0x00000012000c7202 */ /* 0x000fe20000000f00 */
[----:B------:R-:W-:Y:S01]  /*0840*/  IMAD.MOV.U32 R10, RZ, RZ, R22 ;  /* 0x000000ffff0a7224 */ /* 0x000fe200078e0016 */
[----:B------:R-:W1:Y:S01]  /*0850*/  LDCU.64 UR36, c[0x0][0x358] ;  /* 0x00006b00ff2477ac */ /* 0x000e620008000a00 */
[----:B------:R-:W-:Y:S02]  /*0860*/  IMAD.MOV.U32 R11, RZ, RZ, R23 ;  /* 0x000000ffff0b7224 */ /* 0x000fe400078e0017 */
[----:B------:R-:W-:Y:S01]  /*0870*/  IMAD.MOV.U32 R13, RZ, RZ, R19 ;  /* 0x000000ffff0d7224 */ /* 0x000fe200078e0013 */
[----:B------:R-:W2:Y:S08]  /*0880*/  LDC.64 R6, c[0x0][0x388] ;  /* 0x0000e200ff067b82 */ /* 0x000eb00000000a00 */
[----:B------:R-:W3:Y:S01]  /*0890*/  LDC.64 R8, c[0x0][0x390] ;  /* 0x0000e400ff087b82 */ /* 0x000ee20000000a00 */
[----:B0-----:R-:W-:Y:S01]  /*08a0*/  IMAD.MOV.U32 R20, RZ, RZ, R5 ;  /* 0x000000ffff147224 */ /* 0x001fe200078e0005 */
[----:B------:R0:W-:Y:S04]  /*08b0*/  STL [R1+0x8], R4 ;  /* 0x0000080401007387 */ /* 0x0001e80000100800 */
[----:B------:R4:W-:Y:S04]  /*08c0*/  STL.64 [R1+0x18], R20 ;  /* 0x0000181401007387 */ /* 0x0009e80000100a00 */
[----:B--2---:R2:W-:Y:S01]  /*08d0*/  STL.64 [R1], R6 ;  /* 0x0000000601007387 */ /* 0x0045e20000100a00 */
[----:B0-----:R-:W-:-:S03]  /*08e0*/  CS2R R4, SRZ ;  /* 0x0000000000047805 */ /* 0x001fc6000001ff00 */
[----:B---3--:R0:W-:Y:S01]  /*08f0*/  STL.64 [R1+0x10], R8 ;  /* 0x0000100801007387 */ /* 0x0081e20000100a00 */
[----:B----4-:R-:W-:Y:S01]  /*0900*/  MOV R20, 0x950 ;  /* 0x0000095000147802 */ /* 0x010fe20000000f00 */
[----:B------:R-:W-:Y:S01]  /*0910*/  IMAD.MOV.U32 R21, RZ, RZ, 0x0 ;  /* 0x00000000ff157424 */ /* 0x000fe200078e00ff */
[----:B--2---:R-:W-:Y:S02]  /*0920*/  CS2R R6, SRZ ;  /* 0x0000000000067805 */ /* 0x004fe4000001ff00 */
[----:B01----:R-:W-:-:S07]  /*0930*/  CS2R R8, SRZ ;  /* 0x0000000000087805 */ /* 0x003fce000001ff00 */
[----:B------:R-:W-:Y:S05]  /*0940*/  CALL.REL.NOINC `($_Z16ray_trace_kernelP4Vec3P6SphereP5Lightii$_Z8cast_ray3RayP6SphereiP5Lightii) ;  /* 0x00000000001c7944 */ /* 0x000fea0003c00000 */
[----:B------:R-:W0:Y:S01]  /*0950*/  LDC.64 R10, c[0x0][0x380] ;  /* 0x0000e000ff0a7b82 */ /* 0x000e220000000a00 */
[----:B------:R-:W-:-:S04]  /*0960*/  IMAD R3, R2, 0x320, R17 ;  /* 0x0000032002037824 */ /* 0x000fc800078e0211 */
[----:B0-----:R-:W-:-:S05]  /*0970*/  IMAD.WIDE R2, R3, 0x18, R10 ;  /* 0x0000001803027825 */ /* 0x001fca00078e020a */
[----:B------:R-:W-:Y:S04]  /*0980*/  STG.E.64 desc[UR36][R2.64], R4 ;  /* 0x0000000402007986 */ /* 0x000fe8000c101b24 */
[----:B------:R-:W-:Y:S04]  /*0990*/  STG.E.64 desc[UR36][R2.64+0x8], R6 ;  /* 0x0000080602007986 */ /* 0x000fe8000c101b24 */
[----:B------:R-:W-:Y:S01]  /*09a0*/  STG.E.64 desc[UR36][R2.64+0x10], R8 ;  /* 0x0000100802007986 */ /* 0x000fe2000c101b24 */
[----:B------:R-:W-:Y:S05]  /*09b0*/  EXIT ;  /* 0x000000000000794d */ /* 0x000fea0003800000 */
        .type           $_Z16ray_trace_kernelP4Vec3P6SphereP5Lightii$_Z8cast_ray3RayP6SphereiP5Lightii,@function
        .size           $_Z16ray_trace_kernelP4Vec3P6SphereP5Lightii$_Z8cast_ray3RayP6SphereiP5Lightii,($__internal_0_$__cuda_sm20_dblrcp_rn_slowpath_v3 - $_Z16ray_trace_kernelP4Vec3P6SphereP5Lightii$_Z8cast_ray3RayP6SphereiP5Lightii)
$_Z16ray_trace_kernelP4Vec3P6SphereP5Lightii$_Z8cast_ray3RayP6SphereiP5Lightii:
[----:B------:R-:W-:-:S05]  /*09c0*/  VIADD R1, R1, 0xfffffed8 ;  /* 0xfffffed801017836 */ /* 0x000fca0000000000 */
[----:B------:R-:W-:Y:S04]  /*09d0*/  STL [R1+0x120], R127 ;  /* 0x0001207f01007387 */ /* 0x000fe80000100800 */
        /* <DEDUP_REMOVED lines=46> */
[----:B------:R0:W-:Y:S04]  /*0cc0*/  STL [R1+0x44], R24 ;  /* 0x0000441801007387 */ /* 0x0001e80000100800 */
[----:B------:R1:W-:Y:S04]  /*0cd0*/  STL [R1+0x40], R23 ;  /* 0x0000401701007387 */ /* 0x0003e80000100800 */
[----:B------:R2:W-:Y:S01]  /*0ce0*/  STL [R1+0x3c], R22 ;  /* 0x00003c1601007387 */ /* 0x0005e20000100800 */
[----:B0-----:R-:W0:Y:S05]  /*0cf0*/  BMOV.32.CLEAR R24, B11 ;  /* 0x000000000b187355 */ /* 0x001e2a0000100000 */
[----:B------:R3:W-:Y:S01]  /*0d00*/  STL [R1+0x30], R19 ;  /* 0x0000301301007387 */ /* 0x0007e20000100800 */
[----:B-1----:R-:W1:Y:S05]  /*0d10*/  BMOV.32.CLEAR R23, B10 ;  /* 0x000000000a177355 */ /* 0x002e6a0000100000 */
[----:B------:R4:W-:Y:S01]  /*0d20*/  STL [R1+0x2c], R18 ;  /* 0x00002c1201007387 */ /* 0x0009e20000100800 */
[----:B--2---:R-:W2:Y:S05]  /*0d30*/  BMOV.32.CLEAR R22, B9 ;  /* 0x0000000009167355 */ /* 0x004eaa0000100000 */
[----:B------:R0:W-:Y:S01]  /*0d40*/  STL [R1+0x28], R17 ;  /* 0x0000281101007387 */ /* 0x0001e20000100800 */
[----:B---3--:R-:W3:Y:S05]  /*0d50*/  BMOV.32.CLEAR R19, B8 ;  /* 0x0000000008137355 */ /* 0x008eea0000100000 */
[----:B----4-:R-:W4:Y:S05]  /*0d60*/  BMOV.32.CLEAR R18, B7 ;  /* 0x0000000007127355 */ /* 0x010f2a0000100000 */
[----:B0-----:R-:W0:Y:S05]  /*0d70*/  BMOV.32.CLEAR R17, B6 ;  /* 0x0000000006117355 */ /* 0x001e2a0000100000 */
[----:B------:R1:W-:Y:S04]  /*0d80*/  STL [R1+0xb8], R77 ;  /* 0x0000b84d01007387 */ /* 0x0003e80000100800 */
[----:B------:R2:W-:Y:S04]  /*0d90*/  STL [R1+0xb4], R76 ;  /* 0x0000b44c01007387 */ /* 0x0005e80000100800 */
[----:B------:R3:W-:Y:S01]  /*0da0*/  STL [R1+0xb0], R71 ;  /* 0x0000b04701007387 */ /* 0x0007e20000100800 */
[----:B-1----:R-:W-:-:S03]  /*0db0*/  MOV R77, R13 ;  /* 0x0000000d004d7202 */ /* 0x002fc60000000f00 */
[----:B------:R1:W-:Y:S01]  /*0dc0*/  STL [R1+0xac], R70 ;  /* 0x0000ac4601007387 */ /* 0x0003e20000100800 */
[----:B--2---:R-:W-:-:S03]  /*0dd0*/  IMAD.MOV.U32 R76, RZ, RZ, R12 ;  /* 0x000000ffff4c7224 */ /* 0x004fc600078e000c */
[----:B------:R2:W-:Y:S01]  /*0de0*/  STL [R1+0xa8], R69 ;  /* 0x0000a84501007387 */ /* 0x0005e20000100800 */
[----:B---3--:R-:W-:-:S03]  /*0df0*/  IMAD.MOV.U32 R71, RZ, RZ, R15 ;  /* 0x000000ffff477224 */ /* 0x008fc600078e000f */
[----:B------:R3:W-:Y:S01]  /*0e00*/  STL [R1+0xa4], R68 ;  /* 0x0000a44401007387 */ /* 0x0007e20000100800 */
[----:B-1----:R-:W-:-:S03]  /*0e10*/  IMAD.MOV.U32 R70, RZ, RZ, R14 ;  /* 0x000000ffff467224 */ /* 0x002fc600078e000e */
        /* <DEDUP_REMOVED lines=9> */
[----:B---3--:R-:W-:-:S03]  /*0eb0*/  MOV R61, R7 ;  /* 0x00000007003d7202 */ /* 0x008fc60000000f00 */
[----:B------:R3:W-:Y:S01]  /*0ec0*/  STL [R1+0x8c], R54 ;  /* 0x00008c3601007387 */ /* 0x0007e20000100800 */
[----:B-1----:R-:W-:Y:S02]  /*0ed0*/  IMAD.MOV.U32 R60, RZ, RZ, R6 ;  /* 0x000000ffff3c7224 */ /* 0x002fe400078e0006 */
[----:B--2---:R-:W-:Y:S02]  /*0ee0*/  IMAD.MOV.U32 R55, RZ, RZ, R9 ;  /* 0x000000ffff377224 */ /* 0x004fe400078e0009 */
[----:B---3--:R-:W-:Y:S01]  /*0ef0*/  IMAD.MOV.U32 R54, RZ, RZ, R8 ;  /* 0x000000ffff367224 */ /* 0x008fe200078e0008 */
[----:B------:R-:W2:Y:S04]  /*0f00*/  LDL R16, [R1+0x130] ;  /* 0x0001300001107983 */ /* 0x000ea80000100800 */
[----:B------:R1:W5:Y:S04]  /*0f10*/  LDL R26, [R1+0x144] ;  /* 0x00014400011a7983 */ /* 0x0003680000100800 */
[----:B------:R1:W5:Y:S04]  /*0f20*/  LDL.64 R126, [R1+0x128] ;  /* 0x00012800017e7983 */ /* 0x0003680000100a00 */
[----:B------:R1:W5:Y:S04]  /*0f30*/  LDL.64 R124, [R1+0x138] ;  /* 0x00013800017c7983 */ /* 0x0003680000100a00 */
[----:B------:R1:W5:Y:S01]  /*0f40*/  LDL R2, [R1+0x140] ;  /* 0x0001400001027983 */ /* 0x0003620000100800 */
[----:B------:R-:W3:Y:S01]  /*0f50*/  LDC.64 R84, c[0x0][0x358] ;  /* 0x0000d600ff547b82 */ /* 0x000ee20000000a00 */
[----:B------:R-:W-:Y:S01]  /*0f60*/  BSSY.RECONVERGENT B9, `(.L_x_10) ;  /* 0x000028d000097945 */ /* 0x000fe20003800200 */
[----:B------:R-:W-:Y:S01]  /*0f70*/  PLOP3.LUT P0, PT, PT, PT, PT, 0x80, 0x8 ;  /* 0x000000000008781c */ /* 0x000fe20003f0f070 */
[----:B------:R-:W-:Y:S01]  /*0f80*/  IMAD.MOV.U32 R86, RZ, RZ, -0x1 ;  /* 0xffffffffff567424 */ /* 0x000fe200078e00ff */
[----:B------:R-:W-:Y:S01]  /*0f90*/  CS2R R30, SRZ ;  /* 0x00000000001e7805 */ /* 0x000fe2000001ff00 */
[----:B------:R-:W-:Y:S01]  /*0fa0*/  IMAD.MOV.U32 R87, RZ, RZ, 0x7fefffff ;  /* 0x7fefffffff577424 */ /* 0x000fe200078e00ff */
[----:B--2---:R-:W-:-:S13]  /*0fb0*/  ISETP.GE.AND P1, PT, R16, 0x1, PT ;  /* 0x000000011000780c */ /* 0x004fda0003f26270 */
[----:B01-34-:R-:W-:Y:S05]  /*0fc0*/  @!P1 BRA `(.L_x_11) ;  /* 0x0000002800189947 */ /* 0x01bfea0003800000 */
[----:B------:R-:W-:Y:S01]  /*0fd0*/  DMUL R4, R76, R76 ;  /* 0x0000004c4c047228 */ /* 0x000fe20000000000 */
[C---:B------:R-:W-:Y:S01]  /*0fe0*/  ISETP.GE.U32.AND P0, PT, R16.reuse, 0x4, PT ;  /* 0x000000041000780c */ /* 0x040fe20003f06070 */
[----:B------:R-:W-:Y:S01]  /*0ff0*/  BSSY.RECONVERGENT B8, `(.L_x_12) ;  /* 0x00001fc000087945 */ /* 0x000fe20003800200 */
[----:B------:R-:W-:Y:S01]  /*1000*/  LOP3.LUT R36, R16, 0x3, RZ, 0xc0, !PT ;  /* 0x0000000310247812 */ /* 0x000fe200078ec0ff */
[----:B------:R-:W-:Y:S01]  /*1010*/  IMAD.MOV.U32 R29, RZ, RZ, RZ ;  /* 0x000000ffff1d7224 */ /* 0x000fe200078e00ff */
[----:B------:R-:W-:Y:S01]  /*1020*/  MOV R31, RZ ;  /* 0x000000ff001f7202 */ /* 0x000fe20000000f00 */
[----:B------:R-:W-:Y:S02]  /*1030*/  IMAD.MOV.U32 R86, RZ, RZ, -0x1 ;  /* 0xffffffffff567424 */ /* 0x000fe400078e00ff */
[----:B------:R-:W-:Y:S01]  /*1040*/  DFMA R4, R68, R68, R4 ;  /* 0x000000444404722b */ /* 0x000fe20000000004 */
[----:B------:R-:W-:-:S07]  /*1050*/  IMAD.MOV.U32 R87, RZ, RZ, 0x7fefffff ;  /* 0x7fefffffff577424 */ /* 0x000fce00078e00ff */
[----:B------:R-:W-:-:S08]  /*1060*/  DFMA R4, R70, R70, R4 ;  /* 0x000000464604722b */ /* 0x000fd00000000004 */
[C---:B------:R-:W-:Y:S02]  /*1070*/  DMUL R46, R4.reuse, 4 ;  /* 0x40100000042e7828 */ /* 0x040fe40000000000 */
[----:B------:R-:W-:Y:S01]  /*1080*/  DADD R44, R4, R4 ;  /* 0x00000000042c7229 */ /* 0x000fe20000000004 */
[----:B------:R-:W-:Y:S10]  /*1090*/  @!P0 BRA `(.L_x_13) ;  /* 0x0000001c00c48947 */ /* 0x000ff40003800000 */
[----:B-----5:R-:W-:Y:S01]  /*10a0*/  IADD3 R78, P0, PT, R126, 0x70, RZ ;  /* 0x000000707e4e7810 */ /* 0x020fe20007f1e0ff */
[----:B------:R-:W-:Y:S01]  /*10b0*/  IMAD.MOV.U32 R27, RZ, RZ, RZ ;  /* 0x000000ffff1b7224 */ /* 0x000fe200078e00ff */
[----:B------:R-:W-:Y:S01]  /*10c0*/  LOP3.LUT R31, R16, 0x7ffffffc, RZ, 0xc0, !PT ;  /* 0x7ffffffc101f7812 */ /* 0x000fe200078ec0ff */
[----:B------:R-:W-:Y:S01]  /*10d0*/  IMAD.MOV.U32 R29, RZ, RZ, RZ ;  /* 0x000000ffff1d7224 */ /* 0x000fe200078e00ff */
[----:B------:R-:W-:Y:S01]  /*10e0*/  MOV R86, 0xffffffff ;  /* 0xffffffff00567802 */ /* 0x000fe20000000f00 */
[----:B------:R-:W-:Y:S02]  /*10f0*/  IMAD.MOV.U32 R87, RZ, RZ, 0x7fefffff ;  /* 0x7fefffffff577424 */ /* 0x000fe400078e00ff */
[----:B------:R-:W-:-:S07]  /*1100*/  IMAD.X R79, RZ, RZ, R127, P0 ;  /* 0x000000ffff4f7224 */ /* 0x000fce00000e067f */
.L_x_46:
[C---:B------:R-:W-:Y:S02]  /*1110*/  R2UR UR6, R84.reuse ;  /* 0x00000000540672ca */ /* 0x040fe400000e0000 */
[C---:B------:R-:W-:Y:S02]  /*1120*/  R2UR UR7, R85.reuse ;  /* 0x00000000550772ca */ /* 0x040fe400000e0000 */
[----:B------:R-:W-:Y:S02]  /*1130*/  R2UR UR4, R84 ;  /* 0x00000000540472ca */ /* 0x000fe400000e0000 */
[----:B------:R-:W-:-:S09]  /*1140*/  R2UR UR5, R85 ;  /* 0x00000000550572ca */ /* 0x000fd200000e0000 */
[----:B------:R-:W2:Y:S04]  /*1150*/  LDG.E.64 R6, desc[UR6][R78.64+-0x68] ;  /* 0xffff98064e067981 */ /* 0x000ea8000c1e1b00 */
[----:B------:R-:W3:Y:S04]  /*1160*/  LDG.E.64 R4, desc[UR4][R78.64+-0x70] ;  /* 0xffff90044e047981 */ /* 0x000ee8000c1e1b00 */
[----:B------:R-:W4:Y:S04]  /*1170*/  LDG.E.64 R8, desc[UR6][R78.64+-0x60] ;  /* 0xffffa0064e087981 */ /* 0x000f28000c1e1b00 */
[----:B------:R-:W5:Y:S01]  /*1180*/  LDG.E.64 R10, desc[UR4][R78.64+-0x58] ;  /* 0xffffa8044e0a7981 */ /* 0x000f62000c1e1b00 */
[----:B------:R-:W-:Y:S01]  /*1190*/  BSSY.RECONVERGENT B7, `(.L_x_14) ;  /* 0x0000069000077945 */ /* 0x000fe20003800200 */
[----:B------:R-:W-:Y:S01]  /*11a0*/  PLOP3.LUT P0, PT, PT, PT, PT, 0x8, 0x80 ;  /* 0x000000000080781c */ /* 0x000fe20003f0e170 */
[----:B------:R-:W-:-:S02]  /*11b0*/  IMAD.MOV.U32 R94, RZ, RZ, R52 ;  /* 0x000000ffff5e7224 */ /* 0x000fc400078e0034 */
[----:B------:R-:W-:Y:S01]  /*11c0*/  IMAD.MOV.U32 R95, RZ, RZ, R53 ;  /* 0x000000ffff5f7224 */ /* 0x000fe200078e0035 */
[----:B--2---:R-:W-:Y:S02]  /*11d0*/  DADD R6, R60, -R6 ;  /* 0x000000003c067229 */ /* 0x004fe40000000806 */
[----:B---3--:R-:W-:-:S06]  /*11e0*/  DADD R4, R62, -R4 ;  /* 0x000000003e047229 */ /* 0x008fcc0000000804 */
[-C--:B------:R-:W-:Y:S02]  /*11f0*/  DMUL R12, R6, R6.reuse ;  /* 0x00000006060c7228 */ /* 0x080fe40000000000 */
[----:B----4-:R-:W-:Y:S02]  /*1200*/  DADD R8, R54, -R8 ;  /* 0x0000000036087229 */ /* 0x010fe40000000808 */
[----:B------:R-:W-:-:S04]  /*1210*/  DMUL R6, R76, R6 ;  /* 0x000000064c067228 */ /* 0x000fc80000000000 */
[----:B------:R-:W-:-:S04]  /*1220*/  DFMA R12, R4, R4, R12 ;  /* 0x00000004040c722b */ /* 0x000fc8000000000c */
[----:B------:R-:W-:-:S04]  /*1230*/  DFMA R6, R68, R4, R6 ;  /* 0x000000044406722b */ /* 0x000fc80000000006 */
[----:B------:R-:W-:-:S04]  /*1240*/  DFMA R12, R8, R8, R12 ;  /* 0x00000008080c722b */ /* 0x000fc8000000000c */
[----:B------:R-:W-:-:S04]  /*1250*/  DFMA R6, R70, R8, R6 ;  /* 0x000000084606722b */ /* 0x000fc80000000006 */
[----:B-----5:R-:W-:-:S04]  /*1260*/  DFMA R12, -R10, R10, R12 ;  /* 0x0000000a0a0c722b */ /* 0x020fc8000000010c */
[----:B------:R-:W-:-:S04]  /*1270*/  DADD R38, R6, R6 ;  /* 0x0000000006267229 */ /* 0x000fc80000000006 */
[----:B------:R-:W-:-:S08]  /*1280*/  DMUL R4, R46, R12 ;  /* 0x0000000c2e047228 */ /* 0x000fd00000000000 */
[----:B------:R-:W-:-:S08]  /*1290*/  DFMA R4, R38, R38, -R4 ;  /* 0x000000262604722b */ /* 0x000fd00000000804 */
[----:B------:R-:W-:-:S14]  /*12a0*/  DSETP.GEU.AND P1, PT, R4, RZ, PT ;  /* 0x000000ff0400722a */ /* 0x000fdc0003f2e000 */
[----:B------:R-:W-:Y:S05]  /*12b0*/  @!P1 BRA `(.L_x_15) ;  /* 0x0000000400589947 */ /* 0x000fea0003800000 */
[----:B------:R-:W0:Y:S01]  /*12c0*/  MUFU.RSQ64H R7, R5 ;  /* 0x0000000500077308 */ /* 0x000e220000001c00 */
[----:B------:R-:W-:Y:S01]  /*12d0*/  VIADD R6, R5, 0xfcb00000 ;  /* 0xfcb0000005067836 */ /* 0x000fe20000000000 */
[----:B------:R-:W-:Y:S01]  /*12e0*/  MOV R10, 0x0 ;  /* 0x00000000000a7802 */ /* 0x000fe20000000f00 */
[----:B------:R-:W-:Y:S01]  /*12f0*/  IMAD.MOV.U32 R11, RZ, RZ, 0x3fd80000 ;  /* 0x3fd80000ff0b7424 */ /* 0x000fe200078e00ff */
[----:B------:R-:W-:Y:S02]  /*1300*/  BSSY.RECONVERGENT B6, `(.L_x_16) ;  /* 0x0000015000067945 */ /* 0x000fe40003800200 */
[----:B------:R-:W-:Y:S01]  /*1310*/  ISETP.GE.U32.AND P0, PT, R6, 0x7ca00000, PT ;  /* 0x7ca000000600780c */ /* 0x000fe20003f06070 */
[----:B0-----:R-:W-:-:S08]  /*1320*/  DMUL R8, R6, R6 ;  /* 0x0000000606087228 */ /* 0x001fd00000000000 */
[----:B------:R-:W-:-:S08]  /*1330*/  DFMA R8, R4, -R8, 1 ;  /* 0x3ff000000408742b */ /* 0x000fd00000000808 */
[----:B------:R-:W-:Y:S02]  /*1340*/  DFMA R10, R8, R10, 0.5 ;  /* 0x3fe00000080a742b */ /* 0x000fe4000000000a */
[----:B------:R-:W-:-:S08]  /*1350*/  DMUL R8, R6, R8 ;  /* 0x0000000806087228 */ /* 0x000fd00000000000 */
[----:B------:R-:W-:-:S08]  /*1360*/  DFMA R8, R10, R8, R6 ;  /* 0x000000080a08722b */ /* 0x000fd00000000006 */
[----:B------:R-:W-:Y:S02]  /*1370*/  DMUL R12, R4, R8 ;  /* 0x00000008040c7228 */ /* 0x000fe40000000000 */
[----:B------:R-:W-:Y:S02]  /*1380*/  VIADD R11, R9, 0xfff00000 ;  /* 0xfff00000090b7836 */ /* 0x000fe40000000000 */
[----:B------:R-:W-:-:S04]  /*1390*/  IMAD.MOV.U32 R10, RZ, RZ, R8 ;  /* 0x000000ffff0a7224 */ /* 0x000fc800078e0008 */
[----:B------:R-:W-:-:S08]  /*13a0*/  DFMA R14, R12, -R12, R4 ;  /* 0x8000000c0c0e722b */ /* 0x000fd00000000004 */
[----:B------:R-:W-:Y:S01]  /*13b0*/  DFMA R92, R14, R10, R12 ;  /* 0x0000000a0e5c722b */ /* 0x000fe2000000000c */
[----:B------:R-:W-:Y:S10]  /*13c0*/  @!P0 BRA `(.L_x_17) ;  /* 0x0000000000208947 */ /* 0x000ff40003800000 */
[----:B------:R-:W-:Y:S01]  /*13d0*/  IMAD.MOV.U32 R10, RZ, RZ, R8 ;  /* 0x000000ffff0a7224 */ /* 0x000fe200078e0008 */
[----:B------:R-:W-:Y:S01]  /*13e0*/  MOV R9, R15 ;  /* 0x0000000f00097202 */ /* 0x000fe20000000f00 */
[----:B------:R-:W-:Y:S01]  /*13f0*/  IMAD.MOV.U32 R8, RZ, RZ, R14 ;  /* 0x000000ffff087224 */ /* 0x000fe200078e000e */
[----:B------:R-:W-:Y:S01]  /*1400*/  MOV R20, 0x1430 ;  /* 0x0000143000147802 */ /* 0x000fe20000000f00 */
[----:B------:R-:W-:-:S07]  /*1410*/  IMAD.MOV.U32 R21, RZ, RZ, 0x0 ;  /* 0x00000000ff157424 */ /* 0x000fce00078e00ff */
[----:B------:R-:W-:Y:S05]  /*1420*/  CALL.REL.NOINC `($__internal_2_$__cuda_sm20_dsqrt_rn_f64_mediumpath_v1) ;  /* 0x0000005c003c7944 */ /* 0x000fea0003c00000 */
[----:B------:R-:W-:Y:S02]  /*1430*/  IMAD.MOV.U32 R92, RZ, RZ, R4 ;  /* 0x000000ffff5c7224 */ /* 0x000fe400078e0004 */
[----:B------:R-:W-:-:S07]  /*1440*/  IMAD.MOV.U32 R93, RZ, RZ, R5 ;  /* 0x000000ffff5d7224 */ /* 0x000fce00078e0005 */
.L_x_17:
[----:B------:R-:W-:Y:S05]  /*1450*/  BSYNC.RECONVERGENT B6 ;  /* 0x0000000000067941 */ /* 0x000fea0003800200 */
.L_x_16:
[----:B------:R-:W0:Y:S01]  /*1460*/  MUFU.RCP64H R5, R45 ;  /* 0x0000002d00057308 */ /* 0x000e220000001800 */
[----:B------:R-:W-:Y:S01]  /*1470*/  IMAD.MOV.U32 R4, RZ, RZ, 0x1 ;  /* 0x00000001ff047424 */ /* 0x000fe200078e00ff */
[----:B------:R-:W-:Y:S05]  /*1480*/  BSSY.RECONVERGENT B6, `(.L_x_18) ;  /* 0x0000015000067945 */ /* 0x000fea0003800200 */
[----:B0-----:R-:W-:-:S08]  /*1490*/  DFMA R6, -R44, R4, 1 ;  /* 0x3ff000002c06742b */ /* 0x001fd00000000104 */
[----:B------:R-:W-:-:S08]  /*14a0*/  DFMA R6, R6, R6, R6 ;  /* 0x000000060606722b */ /* 0x000fd00000000006 */
[----:B------:R-:W-:Y:S02]  /*14b0*/  DFMA R4, R4, R6, R4 ;  /* 0x000000060404722b */ /* 0x000fe40000000004 */
[----:B------:R-:W-:-:S06]  /*14c0*/  DADD R6, -R38, -R92 ;  /* 0x0000000026067229 */ /* 0x000fcc000000095c */
[----:B------:R-:W-:-:S04]  /*14d0*/  DFMA R8, -R44, R4, 1 ;  /* 0x3ff000002c08742b */ /* 0x000fc80000000104 */
[----:B------:R-:W-:-:S04]  /*14e0*/  FSETP.GEU.AND P1, PT, |R7|, 6.5827683646048100446e-37, PT ;  /* 0x036000000700780b */ /* 0x000fc80003f2e200 */
[----:B------:R-:W-:-:S08]  /*14f0*/  DFMA R4, R4, R8, R4 ;  /* 0x000000080404722b */ /* 0x000fd00000000004 */
[----:B------:R-:W-:-:S08]  /*1500*/  DMUL R8, R6, R4 ;  /* 0x0000000406087228 */ /* 0x000fd00000000000 */
[----:B------:R-:W-:-:S08]  /*1510*/  DFMA R10, -R44, R8, R6 ;  /* 0x000000082c0a722b */ /* 0x000fd00000000106 */
[----:B------:R-:W-:-:S10]  /*1520*/  DFMA R4, R4, R10, R8 ;  /* 0x0000000a0404722b */ /* 0x000fd40000000008 */
[----:B------:R-:W-:-:S05]  /*1530*/  FFMA R0, RZ, R45, R5 ;  /* 0x0000002dff007223 */ /* 0x000fca0000000005 */
[----:B------:R-:W-:-:S13]  /*1540*/  FSETP.GT.AND P0, PT, |R0|, 1.469367938527859385e-39, PT ;  /* 0x001000000000780b */ /* 0x000fda0003f04200 */
[----:B------:R-:W-:Y:S05]  /*1550*/  @P0 BRA P1, `(.L_x_19) ;  /* 0x00000000001c0947 */ /* 0x000fea0000800000 */
[----:B------:R-:W-:Y:S01]  /*1560*/  IMAD.MOV.U32 R4, RZ, RZ, R6 ;  /* 0x000000ffff047224 */ /* 0x000fe200078e0006 */
[----:B------:R-:W-:Y:S01]  /*1570*/  MOV R5, R7 ;  /* 0x0000000700057202 */ /* 0x000fe20000000f00 */
[----:B------:R-:W-:Y:S01]  /*1580*/  IMAD.MOV.U32 R6, RZ, RZ, R44 ;  /* 0x000000ffff067224 */ /* 0x000fe200078e002c */
[----:B------:R-:W-:Y:S01]  /*1590*/  MOV R20, 0x15d0 ;  /* 0x000015d000147802 */ /* 0x000fe20000000f00 */
[----:B------:R-:W-:Y:S02]  /*15a0*/  IMAD.MOV.U32 R7, RZ, RZ, R45 ;  /* 0x000000ffff077224 */ /* 0x000fe400078e002d */
[----:B------:R-:W-:-:S07]  /*15b0*/  IMAD.MOV.U32 R21, RZ, RZ, 0x0 ;  /* 0x00000000ff157424 */ /* 0x000fce00078e00ff */
[----:B------:R-:W-:Y:S05]  /*15c0*/  CALL.REL.NOINC `($__internal_1_$__cuda_sm20_div_rn_f64_full) ;  /* 0x0000005400347944 */ /* 0x000fea0003c00000 */
.L_x_19:
[----:B------:R-:W-:Y:S05]  /*15d0*/  BSYNC.RECONVERGENT B6 ;  /* 0x0000000000067941 */ /* 0x000fea0003800200 */
.L_x_18:
[----:B------:R-:W0:Y:S01]  /*15e0*/  MUFU.RCP64H R7, R45 ;  /* 0x0000002d00077308 */ /* 0x000e220000001800 */
[----:B------:R-:W-:Y:S01]  /*15f0*/  IMAD.MOV.U32 R6, RZ, RZ, 0x1 ;  /* 0x00000001ff067424 */ /* 0x000fe200078e00ff */
[----:B------:R-:W-:Y:S01]  /*1600*/  DADD R38, -R38, R92 ;  /* 0x0000000026267229 */ /* 0x000fe2000000015c */
[----:B------:R-:W-:Y:S01]  /*1610*/  BSSY.RECONVERGENT B6, `(.L_x_20) ;  /* 0x0000018000067945 */ /* 0x000fe20003800200 */
[----:B------:R-:W-:Y:S01]  /*1620*/  IMAD.MOV.U32 R94, RZ, RZ, R4 ;  /* 0x000000ffff5e7224 */ /* 0x000fe200078e0004 */
[----:B------:R-:W-:-:S07]  /*1630*/  MOV R95, R5 ;  /* 0x00000005005f7202 */ /* 0x000fce0000000f00 */
[----:B------:R-:W-:Y:S01]  /*1640*/  FSETP.GEU.AND P1, PT, |R39|, 6.5827683646048100446e-37, PT ;  /* 0x036000002700780b */ /* 0x000fe20003f2e200 */
[----:B0-----:R-:W-:-:S08]  /*1650*/  DFMA R8, -R44, R6, 1 ;  /* 0x3ff000002c08742b */ /* 0x001fd00000000106 */
[----:B------:R-:W-:-:S08]  /*1660*/  DFMA R8, R8, R8, R8 ;  /* 0x000000080808722b */ /* 0x000fd00000000008 */
[----:B------:R-:W-:-:S08]  /*1670*/  DFMA R8, R6, R8, R6 ;  /* 0x000000080608722b */ /* 0x000fd00000000006 */
[----:B------:R-:W-:-:S08]  /*1680*/  DFMA R6, -R44, R8, 1 ;  /* 0x3ff000002c06742b */ /* 0x000fd00000000108 */
        /* <DEDUP_REMOVED lines=8> */
[----:B------:R-:W-:Y:S01]  /*1710*/  MOV R20, 0x1770 ;  /* 0x0000177000147802 */ /* 0x000fe20000000f00 */
[----:B------:R-:W-:Y:S02]  /*1720*/  IMAD.MOV.U32 R5, RZ, RZ, R39 ;  /* 0x000000ffff057224 */ /* 0x000fe400078e0027 */
[----:B------:R-:W-:Y:S02]  /*1730*/  IMAD.MOV.U32 R6, RZ, RZ, R44 ;  /* 0x000000ffff067224 */ /* 0x000fe400078e002c */
[----:B------:R-:W-:Y:S02]  /*1740*/  IMAD.MOV.U32 R7, RZ, RZ, R45 ;  /* 0x000000ffff077224 */ /* 0x000fe400078e002d */
[----:B------:R-:W-:-:S07]  /*1750*/  IMAD.MOV.U32 R21, RZ, RZ, 0x0 ;  /* 0x00000000ff157424 */ /* 0x000fce00078e00ff */
[----:B------:R-:W-:Y:S05]  /*1760*/  CALL.REL.NOINC `($__internal_1_$__cuda_sm20_div_rn_f64_full) ;  /* 0x0000005000cc7944 */ /* 0x000fea0003c00000 */
[----:B------:R-:W-:Y:S01]  /*1770*/  MOV R6, R4 ;  /* 0x0000000400067202 */ /* 0x000fe20000000f00 */
[----:B------:R-:W-:-:S07]  /*1780*/  IMAD.MOV.U32 R7, RZ, RZ, R5 ;  /* 0x000000ffff077224 */ /* 0x000fce00078e0005 */
.L_x_21:
[----:B------:R-:W-:Y:S05]  /*1790*/  BSYNC.RECONVERGENT B6 ;  /* 0x0000000000067941 */ /* 0x000fea0003800200 */
.L_x_20:
[----:B------:R-:W-:Y:S01]  /*17a0*/  DSETP.GT.AND P1, PT, R94, RZ, PT ;  /* 0x000000ff5e00722a */ /* 0x000fe20003f24000 */
[----:B------:R-:W-:-:S13]  /*17b0*/  PLOP3.LUT P0, PT, PT, PT, PT, 0x80, 0x8 ;  /* 0x000000000008781c */ /* 0x000fda0003f0f070 */
[----:B------:R-:W-:Y:S05]  /*17c0*/  @P1 BRA `(.L_x_15) ;  /* 0x0000000000141947 */ /* 0x000fea0003800000 */
[----:B------:R-:W-:Y:S01]  /*17d0*/  DSETP.GT.AND P0, PT, R6, RZ, PT ;  /* 0x000000ff0600722a */ /* 0x000fe20003f04000 */
[----:B------:R-:W-:Y:S02]  /*17e0*/  IMAD.MOV.U32 R94, RZ, RZ, R52 ;  /* 0x000000ffff5e7224 */ /* 0x000fe400078e0034 */
[----:B------:R-:W-:-:S11]  /*17f0*/  IMAD.MOV.U32 R95, RZ, RZ, R53 ;  /* 0x000000ffff5f7224 */ /* 0x000fd600078e0035 */
[----:B------:R-:W-:Y:S02]  /*1800*/  @P0 IMAD.MOV.U32 R94, RZ, RZ, R6 ;  /* 0x000000ffff5e0224 */ /* 0x000fe400078e0006 */
[----:B------:R-:W-:-:S07]  /*1810*/  @P0 IMAD.MOV.U32 R95, RZ, RZ, R7 ;  /* 0x000000ffff5f0224 */ /* 0x000fce00078e0007 */
.L_x_15:
[----:B------:R-:W-:Y:S05]  /*1820*/  BSYNC.RECONVERGENT B7 ;  /* 0x0000000000077941 */ /* 0x000fea0003800200 */
.L_x_14:
        /* <DEDUP_REMOVED lines=8> */
[----:B------:R-:W-:Y:S01]  /*18b0*/  DSETP.LT.AND P2, PT, R94, R86, P0 ;  /* 0x000000565e00722a */ /* 0x000fe20000741000 */
[----:B------:R-:W-:Y:S01]  /*18c0*/  BSSY.RECONVERGENT B7, `(.L_x_22) ;  /* 0x000006a000077945 */ /* 0x000fe20003800200 */
[----:B------:R-:W-:Y:S01]  /*18d0*/  PLOP3.LUT P0, PT, PT, PT, PT, 0x8, 0x80 ;  /* 0x000000000080781c */ /* 0x000fe20003f0e170 */
[----:B------:R-:W-:Y:S01]  /*18e0*/  IMAD.MOV.U32 R53, RZ, RZ, R95 ;  /* 0x000000ffff357224 */ /* 0x000fe200078e005f */
[----:B------:R-:W-:-:S02]  /*18f0*/  MOV R52, R94 ;  /* 0x0000005e00347202 */ /* 0x000fc40000000f00 */
[----:B------:R-:W-:Y:S01]  /*1900*/  P2R R38, PR, RZ, 0x4 ;  /* 0x00000004ff267803 */ /* 0x000fe20000000000 */
        /* <DEDUP_REMOVED lines=32> */
[----:B------:R-:W-:Y:S01]  /*1b10*/  IMAD.MOV.U32 R10, RZ, RZ, R8 ;  /* 0x000000ffff0a7224 */ /* 0x000fe200078e0008 */
[----:B------:R-:W-:Y:S01]  /*1b20*/  MOV R20, 0x1b70 ;  /* 0x00001b7000147802 */ /* 0x000fe20000000f00 */
[----:B------:R-:W-:Y:S02]  /*1b30*/  IMAD.MOV.U32 R8, RZ, RZ, R14 ;  /* 0x000000ffff087224 */ /* 0x000fe400078e000e */
[----:B------:R-:W-:Y:S02]  /*1b40*/  IMAD.MOV.U32 R9, RZ, RZ, R15 ;  /* 0x000000ffff097224 */ /* 0x000fe400078e000f */
[----:B------:R-:W-:-:S07]  /*1b50*/  IMAD.MOV.U32 R21, RZ, RZ, 0x0 ;  /* 0x00000000ff157424 */ /* 0x000fce00078e00ff */
[----:B------:R-:W-:Y:S05]  /*1b60*/  CALL.REL.NOINC `($__internal_2_$__cuda_sm20_dsqrt_rn_f64_mediumpath_v1) ;  /* 0x00000054006c7944 */ /* 0x000fea0003c00000 */
[----:B------:R-:W-:Y:S01]  /*1b70*/  IMAD.MOV.U32 R52, RZ, RZ, R4 ;  /* 0x000000ffff347224 */ /* 0x000fe200078e0004 */
[----:B------:R-:W-:-:S07]  /*1b80*/  MOV R53, R5 ;  /* 0x0000000500357202 */ /* 0x000fce0000000f00 */
.L_x_25:
[----:B------:R-:W-:Y:S05]  /*1b90*/  BSYNC.RECONVERGENT B6 ;  /* 0x0000000000067941 */ /* 0x000fea0003800200 */
.L_x_24:
        /* <DEDUP_REMOVED lines=18> */
[----:B------:R-:W-:Y:S01]  /*1cc0*/  IMAD.MOV.U32 R5, RZ, RZ, R7 ;  /* 0x000000ffff057224 */ /* 0x000fe200078e0007 */
[----:B------:R-:W-:Y:S01]  /*1cd0*/  MOV R21, 0x0 ;  /* 0x0000000000157802 */ /* 0x000fe20000000f00 */
[----:B------:R-:W-:Y:S02]  /*1ce0*/  IMAD.MOV.U32 R6, RZ, RZ, R44 ;  /* 0x000000ffff067224 */ /* 0x000fe400078e002c */
[----:B------:R-:W-:-:S07]  /*1cf0*/  IMAD.MOV.U32 R7, RZ, RZ, R45 ;  /* 0x000000ffff077224 */ /* 0x000fce00078e002d */
[----:B------:R-:W-:Y:S05]  /*1d00*/  CALL.REL.NOINC `($__internal_1_$__cuda_sm20_div_rn_f64_full) ;  /* 0x0000004c00647944 */ /* 0x000fea0003c00000 */
.L_x_27:
[----:B------:R-:W-:Y:S05]  /*1d10*/  BSYNC.RECONVERGENT B6 ;  /* 0x0000000000067941 */ /* 0x000fea0003800200 */
.L_x_26:
[----:B------:R-:W0:Y:S01]  /*1d20*/  MUFU.RCP64H R7, R45 ;  /* 0x0000002d00077308 */ /* 0x000e220000001800 */
[----:B------:R-:W-:Y:S01]  /*1d30*/  IMAD.MOV.U32 R6, RZ, RZ, 0x1 ;  /* 0x00000001ff067424 */ /* 0x000fe200078e00ff */
[----:B------:R-:W-:Y:S01]  /*1d40*/  DADD R92, -R92, R52 ;  /* 0x000000005c5c7229 */ /* 0x000fe20000000134 */
[----:B------:R-:W-:Y:S01]  /*1d50*/  BSSY.RECONVERGENT B6, `(.L_x_28) ;  /* 0x0000018000067945 */ /* 0x000fe20003800200 */
[----:B------:R-:W-:Y:S02]  /*1d60*/  IMAD.MOV.U32 R52, RZ, RZ, R4 ;  /* 0x000000ffff347224 */ /* 0x000fe400078e0004 */
[----:B------:R-:W-:-:S06]  /*1d70*/  IMAD.MOV.U32 R53, RZ, RZ, R5 ;  /* 0x000000ffff357224 */ /* 0x000fcc00078e0005 */
        /* <DEDUP_REMOVED lines=19> */
[----:B------:R-:W-:Y:S02]  /*1eb0*/  IMAD.MOV.U32 R6, RZ, RZ, R4 ;  /* 0x000000ffff067224 */ /* 0x000fe400078e0004 */
[----:B------:R-:W-:-:S07]  /*1ec0*/  IMAD.MOV.U32 R7, RZ, RZ, R5 ;  /* 0x000000ffff077224 */ /* 0x000fce00078e0005 */
.L_x_29:
[----:B------:R-:W-:Y:S05]  /*1ed0*/  BSYNC.RECONVERGENT B6 ;  /* 0x0000000000067941 */ /* 0x000fea0003800200 */
.L_x_28:
[----:B------:R-:W-:Y:S01]  /*1ee0*/  DSETP.GT.AND P1, PT, R52, RZ, PT ;  /* 0x000000ff3400722a */ /* 0x000fe20003f24000 */
[----:B------:R-:W-:-:S13]  /*1ef0*/  PLOP3.LUT P0, PT, PT, PT, PT, 0x80, 0x8 ;  /* 0x000000000008781c */ /* 0x000fda0003f0f070 */
[----:B------:R-:W-:Y:S05]  /*1f00*/  @P1 BRA `(.L_x_23) ;  /* 0x0000000000141947 */ /* 0x000fea0003800000 */
[----:B------:R-:W-:Y:S01]  /*1f10*/  DSETP.GT.AND P0, PT, R6, RZ, PT ;  /* 0x000000ff0600722a */ /* 0x000fe20003f04000 */
[----:B------:R-:W-:Y:S01]  /*1f20*/  IMAD.MOV.U32 R52, RZ, RZ, R94 ;  /* 0x000000ffff347224 */ /* 0x000fe200078e005e */
[----:B------:R-:W-:-:S12]  /*1f30*/  MOV R53, R95 ;  /* 0x0000005f00357202 */ /* 0x000fd80000000f00 */
[----:B------:R-:W-:Y:S02]  /*1f40*/  @P0 IMAD.MOV.U32 R52, RZ, RZ, R6 ;  /* 0x000000ffff340224 */ /* 0x000fe400078e0006 */
[----:B------:R-:W-:-:S07]  /*1f50*/  @P0 IMAD.MOV.U32 R53, RZ, RZ, R7 ;  /* 0x000000ffff350224 */ /* 0x000fce00078e0007 */
.L_x_23:
[----:B------:R-:W-:Y:S05]  /*1f60*/  BSYNC.RECONVERGENT B7 ;  /* 0x0000000000077941 */ /* 0x000fea0003800200 */
.L_x_22:
[C---:B------:R-:W-:Y:S02]  /*1f70*/  R2UR UR6, R84.reuse ;  /* 0x00000000540672ca */ /* 0x040fe400000e0000 */
[C---:B------:R-:W-:Y:S02]  /*1f80*/  R2UR UR7, R85.reuse ;  /* 0x00000000550772ca */ /* 0x040fe400000e0000 */
[----:B------:R-:W-:Y:S02]  /*1f90*/  R2UR UR4, R84 ;  /* 0x00000000540472ca */ /* 0x000fe400000e0000 */
[----:B------:R-:W-:Y:S02]  /*1fa0*/  R2UR UR5, R85 ;  /* 0x00000000550572ca */ /* 0x000fe400000e0000 */
[----:B------:R-:W-:-:S07]  /*1fb0*/  ISETP.NE.AND P2, PT, R38, RZ, PT ;  /* 0x000000ff2600720c */ /* 0x000fce0003f45270 */
[----:B------:R-:W2:Y:S04]  /*1fc0*/  LDG.E.64 R6, desc[UR6][R78.64+0x8] ;  /* 0x000008064e067981 */ /* 0x000ea8000c1e1b00 */
[----:B------:R-:W3:Y:S04]  /*1fd0*/  LDG.E.64 R4, desc[UR4][R78.64] ;  /* 0x000000044e047981 */ /* 0x000ee8000c1e1b00 */
[----:B------:R-:W4:Y:S04]  /*1fe0*/  LDG.E.64 R8, desc[UR6][R78.64+0x10] ;  /* 0x000010064e087981 */ /* 0x000f28000c1e1b00 */
[----:B------:R-:W5:Y:S01]  /*1ff0*/  LDG.E.64 R10, desc[UR4][R78.64+0x18] ;  /* 0x000018044e0a7981 */ /* 0x000f62000c1e1b00 */
[----:B------:R-:W-:Y:S01]  /*2000*/  FSEL R100, R94, R86, P2 ;  /* 0x000000565e647208 */ /* 0x000fe20001000000 */
[----:B------:R-:W-:Y:S01]  /*2010*/  BSSY.RECONVERGENT B7, `(.L_x_30) ;  /* 0x000006d000077945 */ /* 0x000fe20003800200 */
[----:B------:R-:W-:Y:S01]  /*2020*/  FSEL R101, R95, R87, P2 ;  /* 0x000000575f657208 */ /* 0x000fe20001000000 */
[----:B------:R-:W-:Y:S01]  /*2030*/  IMAD.MOV.U32 R94, RZ, RZ, R52 ;  /* 0x000000ffff5e7224 */ /* 0x000fe200078e0034 */
[----:B------:R-:W-:Y:S01]  /*2040*/  SEL R28, R27, R30, P2 ;  /* 0x0000001e1b1c7207 */ /* 0x000fe20001000000 */
[----:B------:R-:W-:-:S03]  /*2050*/  IMAD.MOV.U32 R95, RZ, RZ, R53 ;  /* 0x000000ffff5f7224 */ /* 0x000fc600078e0035 */
[----:B------:R-:W-:Y:S01]  /*2060*/  DSETP.LT.AND P3, PT, R52, R100, P0 ;  /* 0x000000643400722a */ /* 0x000fe20000761000 */
[----:B------:R-:W-:-:S05]  /*2070*/  PLOP3.LUT P0, PT, PT, PT, PT, 0x8, 0x80 ;  /* 0x000000000080781c */ /* 0x000fca0003f0e170 */
        /* <DEDUP_REMOVED lines=41> */
.L_x_33:
[----:B------:R-:W-:Y:S05]  /*2310*/  BSYNC.RECONVERGENT B6 ;  /* 0x0000000000067941 */ /* 0x000fea0003800200 */
.L_x_32:
        /* <DEDUP_REMOVED lines=23> */
.L_x_35:
[----:B------:R-:W-:Y:S05]  /*2490*/  BSYNC.RECONVERGENT B6 ;  /* 0x0000000000067941 */ /* 0x000fea0003800200 */
.L_x_34:
[----:B------:R-:W0:Y:S01]  /*24a0*/  MUFU.RCP64H R7, R45 ;  /* 0x0000002d00077308 */ /* 0x000e220000001800 */
[----:B------:R-:W-:Y:S01]  /*24b0*/  IMAD.MOV.U32 R6, RZ, RZ, 0x1 ;  /* 0x00000001ff067424 */ /* 0x000fe200078e00ff */
[----:B------:R-:W-:Y:S01]  /*24c0*/  DADD R86, -R92, R86 ;  /* 0x000000005c567229 */ /* 0x000fe20000000156 */
[----:B------:R-:W-:Y:S01]  /*24d0*/  BSSY.RECONVERGENT B6, `(.L_x_36) ;  /* 0x0000018000067945 */ /* 0x000fe20003800200 */
[----:B------:R-:W-:Y:S01]  /*24e0*/  MOV R94, R4 ;  /* 0x00000004005e7202 */ /* 0x000fe20000000f00 */
[----:B------:R-:W-:-:S07]  /*24f0*/  IMAD.MOV.U32 R95, RZ, RZ, R5 ;  /* 0x000000ffff5f7224 */ /* 0x000fce00078e0005 */
        /* <DEDUP_REMOVED lines=21> */
.L_x_37:
[----:B------:R-:W-:Y:S05]  /*2650*/  BSYNC.RECONVERGENT B6 ;  /* 0x0000000000067941 */ /* 0x000fea0003800200 */
.L_x_36:
        /* <DEDUP_REMOVED lines=8> */
.L_x_31:
[----:B------:R-:W-:Y:S05]  /*26e0*/  BSYNC.RECONVERGENT B7 ;  /* 0x0000000000077941 */ /* 0x000fea0003800200 */
.L_x_30:
        /* <DEDUP_REMOVED lines=12> */
[C---:B------:R-:W-:Y:S01]  /*27b0*/  @P2 VIADD R28, R27.reuse, 0x1 ;  /* 0x000000011b1c2836 */ /* 0x040fe20000000000 */
[----:B------:R-:W-:Y:S01]  /*27c0*/  MOV R52, R94 ;  /* 0x0000005e00347202 */ /* 0x000fe20000000f00 */
[----:B------:R-:W-:-:S02]  /*27d0*/  VIADD R25, R27, 0x2 ;  /* 0x000000021b197836 */ /* 0x000fc40000000000 */
[----:B------:R-:W-:Y:S01]  /*27e0*/  IMAD.MOV.U32 R53, RZ, RZ, R95 ;  /* 0x000000ffff357224 */ /* 0x000fe200078e005f */
        /* <DEDUP_REMOVED lines=30> */
[----:B------:R-:W-:Y:S01]  /*29d0*/  IADD3 R11, PT, PT, R9, -0x100000, RZ ;  /* 0xfff00000090b7810 */ /* 0x000fe20007ffe0ff */
[----:B------:R-:W-:-:S05]  /*29e0*/  IMAD.MOV.U32 R10, RZ, RZ, R8 ;  /* 0x000000ffff0a7224 */ /* 0x000fca00078e0008 */
[----:B------:R-:W-:-:S08]  /*29f0*/  DFMA R14, R12, -R12, R4 ;  /* 0x8000000c0c0e722b */ /* 0x000fd00000000004 */
[----:B------:R-:W-:Y:S01]  /*2a00*/  DFMA R52, R14, R10, R12 ;  /* 0x0000000a0e34722b */ /* 0x000fe2000000000c */
[----:B------:R-:W-:Y:S10]  /*2a10*/  @!P0 BRA `(.L_x_41) ;  /* 0x0000000000208947 */ /* 0x000ff40003800000 */
[----:B------:R-:W-:Y:S01]  /*2a20*/  IMAD.MOV.U32 R10, RZ, RZ, R8 ;  /* 0x000000ffff0a7224 */ /* 0x000fe200078e0008 */
[----:B------:R-:W-:Y:S01]  /*2a30*/  MOV R20, 0x2a80 ;  /* 0x00002a8000147802 */ /* 0x000fe20000000f00 */
[----:B------:R-:W-:Y:S01]  /*2a40*/  IMAD.MOV.U32 R8, RZ, RZ, R14 ;  /* 0x000000ffff087224 */ /* 0x000fe200078e000e */
[----:B------:R-:W-:Y:S01]  /*2a50*/  MOV R21, 0x0 ;  /* 0x0000000000157802 */ /* 0x000fe20000000f00 */
[----:B------:R-:W-:-:S07]  /*2a60*/  IMAD.MOV.U32 R9, RZ, RZ, R15 ;  /* 0x000000ffff097224 */ /* 0x000fce00078e000f */
[----:B------:R-:W-:Y:S05]  /*2a70*/  CALL.REL.NOINC `($__internal_2_$__cuda_sm20_dsqrt_rn_f64_mediumpath_v1) ;  /* 0x0000004400a87944 */ /* 0x000fea0003c00000 */
[----:B------:R-:W-:Y:S02]  /*2a80*/  IMAD.MOV.U32 R52, RZ, RZ, R4 ;  /* 0x000000ffff347224 */ /* 0x000fe400078e0004 */
[----:B------:R-:W-:-:S07]  /*2a90*/  IMAD.MOV.U32 R53, RZ, RZ, R5 ;  /* 0x000000ffff357224 */ /* 0x000fce00078e0005 */
.L_x_41:
[----:B------:R-:W-:Y:S05]  /*2aa0*/  BSYNC.RECONVERGENT B6 ;  /* 0x0000000000067941 */ /* 0x000fea0003800200 */
.L_x_40:
        /* <DEDUP_REMOVED lines=23> */
.L_x_43:
[----:B------:R-:W-:Y:S05]  /*2c20*/  BSYNC.RECONVERGENT B6 ;  /* 0x0000000000067941 */ /* 0x000fea0003800200 */
.L_x_42:
        /* <DEDUP_REMOVED lines=27> */
.L_x_45:
[----:B------:R-:W-:Y:S05]  /*2de0*/  BSYNC.RECONVERGENT B6 ;  /* 0x0000000000067941 */ /* 0x000fea0003800200 */
.L_x_44:
        /* <DEDUP_REMOVED lines=8> */
.L_x_39:
[----:B------:R-:W-:Y:S05]  /*2e70*/  BSYNC.RECONVERGENT B7 ;  /* 0x0000000000077941 */ /* 0x000fea0003800200 */
.L_x_38:
[----:B------:R-:W-:Y:S02]  /*2e80*/  ISETP.NE.AND P2, PT, R38, RZ, PT ;  /* 0x000000ff2600720c */ /* 0x000fe40003f45270 */
[----:B------:R-:W-:Y:S01]  /*2e90*/  ISETP.NE.AND P3, PT, R30, RZ, PT ;  /* 0x000000ff1e00720c */ /* 0x000fe20003f65270 */
[----:B------:R-:W-:Y:S01]  /*2ea0*/  VIADD R30, R27, 0x3 ;  /* 0x000000031b1e7836 */ /* 0x000fe20000000000 */
[----:B------:R-:W-:Y:S01]  /*2eb0*/  ISETP.NE.AND P1, PT, R37, RZ, PT ;  /* 0x000000ff2500720c */ /* 0x000fe20003f25270 */
[----:B------:R-:W-:Y:S01]  /*2ec0*/  VIADD R27, R27, 0x4 ;  /* 0x000000041b1b7836 */ /* 0x000fe20000000000 */
[----:B------:R-:W-:Y:S02]  /*2ed0*/  FSEL R4, R94, R92, P3 ;  /* 0x0000005c5e047208 */ /* 0x000fe40001800000 */
[----:B------:R-:W-:Y:S02]  /*2ee0*/  FSEL R5, R95, R93, P3 ;  /* 0x0000005d5f057208 */ /* 0x000fe40001800000 */
[----:B------:R-:W-:-:S02]  /*2ef0*/  SEL R29, R29, 0x1, !P2 ;  /* 0x000000011d1d7807 */ /* 0x000fc40005000000 */
[----:B------:R-:W-:Y:S02]  /*2f00*/  IADD3 R78, P2, PT, R78, 0xe0, RZ ;  /* 0x000000e04e4e7810 */ /* 0x000fe40007f5e0ff */
[----:B------:R-:W-:Y:S01]  /*2f10*/  SEL R29, R29, 0x1, !P1 ;  /* 0x000000011d1d7807 */ /* 0x000fe20004800000 */
[----:B------:R-:W-:Y:S01]  /*2f20*/  DSETP.LT.AND P0, PT, R52, R4, P0 ;  /* 0x000000043400722a */ /* 0x000fe20000701000 */
[----:B------:R-:W-:Y:S02]  /*2f30*/  ISETP.NE.AND P1, PT, R27, R31, PT ;  /* 0x0000001f1b00720c */ /* 0x000fe40003f25270 */
[----:B------:R-:W-:Y:S02]  /*2f40*/  SEL R29, R29, 0x1, !P3 ;  /* 0x000000011d1d7807 */ /* 0x000fe40005800000 */
[----:B------:R-:W-:Y:S02]  /*2f50*/  IADD3.X R79, PT, PT, RZ, R79, RZ, P2, !PT ;  /* 0x0000004fff4f7210 */ /* 0x000fe400017fe4ff */
[----:B------:R-:W-:-:S02]  /*2f60*/  FSEL R86, R52, R4, P0 ;  /* 0x0000000434567208 */ /* 0x000fc40000000000 */
[----:B------:R-:W-:Y:S02]  /*2f70*/  FSEL R87, R53, R5, P0 ;  /* 0x0000000535577208 */ /* 0x000fe40000000000 */
[----:B------:R-:W-:-:S03]  /*2f80*/  SEL R29, R29, 0x1, !P0 ;  /* 0x000000011d1d7807 */ /* 0x000fc60004000000 */
[----:B------:R-:W-:Y:S01]  /*2f90*/  @!P0 SEL R30, R25, R28, P3 ;  /* 0x0000001c191e8207 */ /* 0x000fe20001800000 */
[----:B------:R-:W-:Y:S06]  /*2fa0*/  @P1 BRA `(.L_x_46) ;  /* 0xffffffe000581947 */ /* 0x000fec000383ffff */
.L_x_13:
[----:B------:R-:W-:Y:S05]  /*2fb0*/  BSYNC.RECONVERGENT B8 ;  /* 0x0000000000087941 */ /* 0x000fea0003800200 */
.L_x_12:
[----:B------:R-:W-:Y:S01]  /*2fc0*/  ISETP.NE.AND P0, PT, R36, RZ, PT ;  /* 0x000000ff2400720c */ /* 0x000fe20003f05270 */
[----:B------:R-:W-:-:S12]  /*2fd0*/  BSSY.RECONVERGENT B8, `(.L_x_47) ;  /* 0x0000083000087945 */ /* 0x000fd80003800200 */
[----:B------:R-:W-:Y:S05]  /*2fe0*/  @!P0 BRA `(.L_x_48) ;  /* 0x0000000800048947 */ /* 0x000fea0003800000 */
[----:B-----5:R-:W-:-:S04]  /*2ff0*/  IMAD.WIDE.U32 R4, R31, 0x38, R126 ;  /* 0x000000381f047825 */ /* 0x020fc800078e007e */
[----:B------:R-:W-:Y:S01]  /*3000*/  IMAD.MOV R36, RZ, RZ, -R36 ;  /* 0x000000ffff247224 */ /* 0x000fe200078e0a24 */
[----:B------:R-:W-:-:S05]  /*3010*/  IADD3 R78, P0, PT, R4, 0x10, RZ ;  /* 0x00000010044e7810 */ /* 0x000fca0007f1e0ff */
[----:B------:R-:W-:-:S08]  /*3020*/  IMAD.X R79, RZ, RZ, R5, P0 ;  /* 0x000000ffff4f7224 */ /* 0x000fd000000e0605 */
.L_x_57:
        /* <DEDUP_REMOVED lines=10> */
[----:B--2---:R-:W-:-:S02]  /*30d0*/  DADD R6, R60, -R6 ;  /* 0x000000003c067229 */ /* 0x004fc40000000806 */
        /* <DEDUP_REMOVED lines=18> */
[----:B------:R-:W-:Y:S01]  /*3200*/  BSSY.RECONVERGENT B6, `(.L_x_51) ;  /* 0x0000017000067945 */ /* 0x000fe20003800200 */
[----:B------:R-:W-:Y:S01]  /*3210*/  IMAD.MOV.U32 R94, RZ, RZ, R52 ;  /* 0x000000ffff5e7224 */ /* 0x000fe200078e0034 */
[----:B------:R-:W-:Y:S01]  /*3220*/  ISETP.GE.U32.AND P0, PT, R6, 0x7ca00000, PT ;  /* 0x7ca000000600780c */ /* 0x000fe20003f06070 */
[----:B------:R-:W-:Y:S01]  /*3230*/  IMAD.MOV.U32 R95, RZ, RZ, R53 ;  /* 0x000000ffff5f7224 */ /* 0x000fe200078e0035 */
        /* <DEDUP_REMOVED lines=11> */
[----:B------:R-:W-:Y:S01]  /*32f0*/  MOV R10, R8 ;  /* 0x00000008000a7202 */ /* 0x000fe20000000f00 */
[----:B------:R-:W-:Y:S01]  /*3300*/  IMAD.MOV.U32 R8, RZ, RZ, R14 ;  /* 0x000000ffff087224 */ /* 0x000fe200078e000e */
[----:B------:R-:W-:Y:S01]  /*3310*/  MOV R20, 0x3350 ;  /* 0x0000335000147802 */ /* 0x000fe20000000f00 */
[----:B------:R-:W-:Y:S02]  /*3320*/  IMAD.MOV.U32 R9, RZ, RZ, R15 ;  /* 0x000000ffff097224 */ /* 0x000fe400078e000f */
[----:B------:R-:W-:-:S07]  /*3330*/  IMAD.MOV.U32 R21, RZ, RZ, 0x0 ;  /* 0x00000000ff157424 */ /* 0x000fce00078e00ff */
[----:B------:R-:W-:Y:S05]  /*3340*/  CALL.REL.NOINC `($__internal_2_$__cuda_sm20_dsqrt_rn_f64_mediumpath_v1) ;  /* 0x0000003c00747944 */ /* 0x000fea0003c00000 */
[----:B------:R-:W-:Y:S01]  /*3350*/  IMAD.MOV.U32 R92, RZ, RZ, R4 ;  /* 0x000000ffff5c7224 */ /* 0x000fe200078e0004 */
[----:B------:R-:W-:-:S07]  /*3360*/  MOV R93, R5 ;  /* 0x00000005005d7202 */ /* 0x000fce0000000f00 */
.L_x_52:
[----:B------:R-:W-:Y:S05]  /*3370*/  BSYNC.RECONVERGENT B6 ;  /* 0x0000000000067941 */ /* 0x000fea0003800200 */
.L_x_51:
        /* <DEDUP_REMOVED lines=19> */
[----:B------:R-:W-:Y:S01]  /*34b0*/  MOV R7, R45 ;  /* 0x0000002d00077202 */ /* 0x000fe20000000f00 */
[----:B------:R-:W-:Y:S02]  /*34c0*/  IMAD.MOV.U32 R6, RZ, RZ, R44 ;  /* 0x000000ffff067224 */ /* 0x000fe400078e002c */
[----:B------:R-:W-:-:S07]  /*34d0*/  IMAD.MOV.U32 R21, RZ, RZ, 0x0 ;  /* 0x00000000ff157424 */ /* 0x000fce00078e00ff */
[----:B------:R-:W-:Y:S05]  /*34e0*/  CALL.REL.NOINC `($__internal_1_$__cuda_sm20_div_rn_f64_full) ;  /* 0x00000034006c7944 */ /* 0x000fea0003c00000 */
.L_x_54:
[----:B------:R-:W-:Y:S05]  /*34f0*/  BSYNC.RECONVERGENT B6 ;  /* 0x0000000000067941 */ /* 0x000fea0003800200 */
.L_x_53:
        /* <DEDUP_REMOVED lines=18> */
[----:B------:R-:W-:Y:S01]  /*3620*/  MOV R4, R38 ;  /* 0x0000002600047202 */ /* 0x000fe20000000f00 */
[----:B------:R-:W-:Y:S01]  /*3630*/  IMAD.MOV.U32 R5, RZ, RZ, R39 ;  /* 0x000000ffff057224 */ /* 0x000fe200078e0027 */
[----:B------:R-:W-:Y:S01]  /*3640*/  MOV R20, 0x3690 ;  /* 0x0000369000147802 */ /* 0x000fe20000000f00 */
[----:B------:R-:W-:Y:S02]  /*3650*/  IMAD.MOV.U32 R6, RZ, RZ, R44 ;  /* 0x000000ffff067224 */ /* 0x000fe400078e002c */
[----:B------:R-:W-:Y:S02]  /*3660*/  IMAD.MOV.U32 R7, RZ, RZ, R45 ;  /* 0x000000ffff077224 */ /* 0x000fe400078e002d */
[----:B------:R-:W-:-:S07]  /*3670*/  IMAD.MOV.U32 R21, RZ, RZ, 0x0 ;  /* 0x00000000ff157424 */ /* 0x000fce00078e00ff */
[----:B------:R-:W-:Y:S05]  /*3680*/  CALL.REL.NOINC `($__internal_1_$__cuda_sm20_div_rn_f64_full) ;  /* 0x0000003400047944 */ /* 0x000fea0003c00000 */
[----:B------:R-:W-:Y:S01]  /*3690*/  MOV R6, R4 ;  /* 0x0000000400067202 */ /* 0x000fe20000000f00 */
[----:B------:R-:W-:-:S07]  /*36a0*/  IMAD.MOV.U32 R7, RZ, RZ, R5 ;  /* 0x000000ffff077224 */ /* 0x000fce00078e0005 */
.L_x_56:
[----:B------:R-:W-:Y:S05]  /*36b0*/  BSYNC.RECONVERGENT B6 ;  /* 0x0000000000067941 */ /* 0x000fea0003800200 */
.L_x_55:
[----:B------:R-:W-:Y:S01]  /*36c0*/  DSETP.GT.AND P1, PT, R52, RZ, PT ;  /* 0x000000ff3400722a */ /* 0x000fe20003f24000 */
[----:B------:R-:W-:-:S13]  /*36d0*/  PLOP3.LUT P0, PT, PT, PT, PT, 0x80, 0x8 ;  /* 0x000000000008781c */ /* 0x000fda0003f0f070 */
[----:B------:R-:W-:Y:S05]  /*36e0*/  @P1 BRA `(.L_x_50) ;  /* 0x0000000000141947 */ /* 0x000fea0003800000 */
[----:B------:R-:W-:Y:S01]  /*36f0*/  DSETP.GT.AND P0, PT, R6, RZ, PT ;  /* 0x000000ff0600722a */ /* 0x000fe20003f04000 */
[----:B------:R-:W-:Y:S02]  /*3700*/  IMAD.MOV.U32 R52, RZ, RZ, R94 ;  /* 0x000000ffff347224 */ /* 0x000fe400078e005e */
[----:B------:R-:W-:-:S11]  /*3710*/  IMAD.MOV.U32 R53, RZ, RZ, R95 ;  /* 0x000000ffff357224 */ /* 0x000fd600078e005f */
[----:B------:R-:W-:Y:S01]  /*3720*/  @P0 IMAD.MOV.U32 R52, RZ, RZ, R6 ;  /* 0x000000ffff340224 */ /* 0x000fe200078e0006 */
[----:B------:R-:W-:-:S07]  /*3730*/  @P0 MOV R53, R7 ;  /* 0x0000000700350202 */ /* 0x000fce0000000f00 */
.L_x_50:
[----:B------:R-:W-:Y:S05]  /*3740*/  BSYNC.RECONVERGENT B7 ;  /* 0x0000000000077941 */ /* 0x000fea0003800200 */
.L_x_49:
[----:B------:R-:W-:Y:S01]  /*3750*/  VIADD R36, R36, 0x1 ;  /* 0x0000000124247836 */ /* 0x000fe20000000000 */
[----:B------:R-:W-:Y:S01]  /*3760*/  DSETP.LT.AND P0, PT, R52, R86, P0 ;  /* 0x000000563400722a */ /* 0x000fe20000701000 */
[----:B------:R-:W-:-:S03]  /*3770*/  IADD3 R78, P2, PT, R78, 0x38, RZ ;  /* 0x000000384e4e7810 */ /* 0x000fc60007f5e0ff */
[----:B------:R-:W-:Y:S02]  /*3780*/  ISETP.NE.AND P1, PT, R36, RZ, PT ;  /* 0x000000ff2400720c */ /* 0x000fe40003f25270 */
[----:B------:R-:W-:Y:S01]  /*3790*/  SEL R30, R31, R30, P0 ;  /* 0x0000001e1f1e7207 */ /* 0x000fe20000000000 */
[----:B------:R-:W-:Y:S01]  /*37a0*/  IMAD.X R79, RZ, RZ, R79, P2 ;  /* 0x000000ffff4f7224 */ /* 0x000fe200010e064f */
[----:B------:R-:W-:Y:S01]  /*37b0*/  FSEL R87, R53, R87, P0 ;  /* 0x0000005735577208 */ /* 0x000fe20000000000 */
[----:B------:R-:W-:Y:S01]  /*37c0*/  VIADD R31, R31, 0x1 ;  /* 0x000000011f1f7836 */ /* 0x000fe20000000000 */
[----:B------:R-:W-:Y:S02]  /*37d0*/  FSEL R86, R52, R86, P0 ;  /* 0x0000005634567208 */ /* 0x000fe40000000000 */
[----:B------:R-:W-:-:S05]  /*37e0*/  SEL R29, R29, 0x1, !P0 ;  /* 0x000000011d1d7807 */ /* 0x000fca0004000000 */
[----:B------:R-:W-:Y:S05]  /*37f0*/  @P1 BRA `(.L_x_57) ;  /* 0xfffffff8000c1947 */ /* 0x000fea000383ffff */
.L_x_48:
[----:B------:R-:W-:Y:S05]  /*3800*/  BSYNC.RECONVERGENT B8 ;  /* 0x0000000000087941 */ /* 0x000fea0003800200 */
.L_x_47:
[----:B------:R-:W-:Y:S02]  /*3810*/  ISETP.EQ.AND P0, PT, R29, RZ, PT ;  /* 0x000000ff1d00720c */ /* 0x000fe40003f02270 */
[----:B------:R-:W-:-:S11]  /*3820*/  SHF.R.S32.HI R31, RZ, 0x1f, R30 ;  /* 0x0000001fff1f7819 */ /* 0x000fd6000001141e */
.L_x_11:
[----:B------:R-:W-:Y:S05]  /*3830*/  BSYNC.RECONVERGENT B9 ;  /* 0x0000000000097941 */ /* 0x000fea0003800200 */
.L_x_10:
[----:B------:R-:W-:Y:S04]  /*3840*/  BSSY.RECONVERGENT B11, `(.L_x_58) ;  /* 0x00002ab0000b7945 */ /* 0x000fe80003800200 */
[----:B------:R-:W-:Y:S05]  /*3850*/  @P0 BRA `(.L_x_59) ;  /* 0x0000002800840947 */ /* 0x000fea0003800000 */
[----:B------:R-:W-:Y:S01]  /*3860*/  R2UR UR6, R84 ;  /* 0x00000000540672ca */ /* 0x000fe200000e0000 */
[----:B------:R-:W-:Y:S01]  /*3870*/  IMAD R3, R31, 0x38, RZ ;  /* 0x000000381f037824 */ /* 0x000fe200078e02ff */
[C---:B------:R-:W-:Y:S01]  /*3880*/  R2UR UR7, R85.reuse ;  /* 0x00000000550772ca */ /* 0x040fe200000e0000 */
[----:B-----5:R-:W-:Y:S01]  /*3890*/  IMAD.WIDE.U32 R28, R30, 0x38, R126 ;  /* 0x000000381e1c7825 */ /* 0x020fe200078e007e */
[----:B------:R-:W-:Y:S02]  /*38a0*/  R2UR UR4, R84 ;  /* 0x00000000540472ca */ /* 0x000fe400000e0000 */
[----:B------:R-:W-:Y:S01]  /*38b0*/  R2UR UR5, R85 ;  /* 0x00000000550572ca */ /* 0x000fe200000e0000 */
[----:B------:R-:W-:-:S08]  /*38c0*/  IMAD.IADD R29, R29, 0x1, R3 ;  /* 0x000000011d1d7824 */ /* 0x000fd000078e0203 */
[----:B------:R-:W2:Y:S04]  /*38d0*/  LDG.E.64 R116, desc[UR6][R28.64+0x8] ;  /* 0x000008061c747981 */ /* 0x000ea8000c1e1b00 */
[----:B------:R-:W3:Y:S04]  /*38e0*/  LDG.E.64 R118, desc[UR4][R28.64] ;  /* 0x000000041c767981 */ /* 0x000ee8000c1e1b00 */
[----:B------:R-:W4:Y:S01]  /*38f0*/  LDG.E.64 R110, desc[UR6][R28.64+0x10] ;  /* 0x000010061c6e7981 */ /* 0x000f22000c1e1b00 */
[-C--:B------:R-:W-:Y:S01]  /*3900*/  DFMA R60, R76, R86.reuse, R60 ;  /* 0x000000564c3c722b */ /* 0x080fe2000000003c */
[----:B------:R-:W-:Y:S01]  /*3910*/  BSSY.RECONVERGENT B7, `(.L_x_60) ;  /* 0x000003c000077945 */ /* 0x000fe20003800200 */
[----:B------:R-:W-:-:S02]  /*3920*/  DFMA R62, R68, R86, R62 ;  /* 0x00000056443e722b */ /* 0x000fc4000000003e */
[----:B------:R-:W-:-:S04]  /*3930*/  DFMA R54, R70, R86, R54 ;  /* 0x000000564636722b */ /* 0x000fc80000000036 */
[----:B--2---:R-:W-:Y:S02]  /*3940*/  DADD R116, R60, -R116 ;  /* 0x000000003c747229 */ /* 0x004fe40000000874 */
[----:B---3--:R-:W-:-:S06]  /*3950*/  DADD R118, R62, -R118 ;  /* 0x000000003e767229 */ /* 0x008fcc0000000876 */
[----:B------:R-:W-:Y:S02]  /*3960*/  DMUL R4, R116, R116 ;  /* 0x0000007474047228 */ /* 0x000fe40000000000 */
[----:B----4-:R-:W-:-:S06]  /*3970*/  DADD R110, R54, -R110 ;  /* 0x00000000366e7229 */ /* 0x010fcc000000086e */
[----:B------:R-:W-:-:S08]  /*3980*/  DFMA R4, R118, R118, R4 ;  /* 0x000000767604722b */ /* 0x000fd00000000004 */
[----:B------:R-:W-:-:S08]  /*3990*/  DFMA R8, R110, R110, R4 ;  /* 0x0000006e6e08722b */ /* 0x000fd00000000004 */
[----:B------:R-:W-:-:S14]  /*39a0*/  DSETP.GT.AND P0, PT, R8, RZ, PT ;  /* 0x000000ff0800722a */ /* 0x000fdc0003f04000 */
[----:B------:R-:W-:Y:S05]  /*39b0*/  @!P0 BRA `(.L_x_61) ;  /* 0x0000000000c48947 */ /* 0x000fea0003800000 */
[----:B------:R-:W0:Y:S01]  /*39c0*/  MUFU.RSQ64H R7, R9 ;  /* 0x0000000900077308 */ /* 0x000e220000001c00 */
[----:B------:R-:W-:Y:S01]  /*39d0*/  IADD3 R6, PT, PT, R9, -0x3500000, RZ ;  /* 0xfcb0000009067810 */ /* 0x000fe20007ffe0ff */
[----:B------:R-:W-:Y:S01]  /*39e0*/  IMAD.MOV.U32 R12, RZ, RZ, 0x0 ;  /* 0x00000000ff0c7424 */ /* 0x000fe200078e00ff */
[----:B------:R-:W-:Y:S01]  /*39f0*/  BSSY.RECONVERGENT B6, `(.L_x_62) ;  /* 0x0000018000067945 */ /* 0x000fe20003800200 */
[----:B------:R-:W-:Y:S01]  /*3a00*/  IMAD.MOV.U32 R13, RZ, RZ, 0x3fd80000 ;  /* 0x3fd80000ff0d7424 */ /* 0x000fe200078e00ff */
[----:B------:R-:W-:Y:S02]  /*3a10*/  ISETP.GE.U32.AND P0, PT, R6, 0x7ca00000, PT ;  /* 0x7ca000000600780c */ /* 0x000fe40003f06070 */
        /* <DEDUP_REMOVED lines=13> */
[----:B------:R-:W-:Y:S01]  /*3af0*/  MOV R12, R14 ;  /* 0x0000000e000c7202 */ /* 0x000fe20000000f00 */
[----:B------:R-:W-:Y:S01]  /*3b00*/  IMAD.MOV.U32 R5, RZ, RZ, R9 ;  /* 0x000000ffff057224 */ /* 0x000fe200078e0009 */
[----:B------:R-:W-:Y:S01]  /*3b10*/  MOV R20, 0x3b70 ;  /* 0x00003b7000147802 */ /* 0x000fe20000000f00 */
[----:B------:R-:W-:Y:S02]  /*3b20*/  IMAD.MOV.U32 R8, RZ, RZ, R30 ;  /* 0x000000ffff087224 */ /* 0x000fe400078e001e */
[----:B------:R-:W-:Y:S02]  /*3b30*/  IMAD.MOV.U32 R9, RZ, RZ, R31 ;  /* 0x000000ffff097224 */ /* 0x000fe400078e001f */
[----:B------:R-:W-:Y:S02]  /*3b40*/  IMAD.MOV.U32 R13, RZ, RZ, R15 ;  /* 0x000000ffff0d7224 */ /* 0x000fe400078e000f */
[----:B------:R-:W-:-:S07]  /*3b50*/  IMAD.MOV.U32 R21, RZ, RZ, 0x0 ;  /* 0x00000000ff157424 */ /* 0x000fce00078e00ff */
[----:B------:R-:W-:Y:S05]  /*3b60*/  CALL.REL.NOINC `($__internal_2_$__cuda_sm20_dsqrt_rn_f64_mediumpath_v1) ;  /* 0x00000034006c7944 */ /* 0x000fea0003c00000 */
.L_x_63:
[----:B------:R-:W-:Y:S05]  /*3b70*/  BSYNC.RECONVERGENT B6 ;  /* 0x0000000000067941 */ /* 0x000fea0003800200 */
.L_x_62:
        /* <DEDUP_REMOVED lines=10> */
[----:B------:R-:W-:Y:S02]  /*3c20*/  LOP3.LUT R6, R5, 0x7fffffff, RZ, 0xc0, !PT ;  /* 0x7fffffff05067812 */ /* 0x000fe400078ec0ff */
[----:B------:R-:W-:Y:S02]  /*3c30*/  MOV R20, 0x3c70 ;  /* 0x00003c7000147802 */ /* 0x000fe40000000f00 */
[----:B------:R-:W-:Y:S01]  /*3c40*/  MOV R21, 0x0 ;  /* 0x0000000000157802 */ /* 0x000fe20000000f00 */
[----:B------:R-:W-:-:S07]  /*3c50*/  VIADD R6, R6, 0xfff00000 ;  /* 0xfff0000006067836 */ /* 0x000fce0000000000 */
[----:B------:R-:W-:Y:S05]  /*3c60*/  CALL.REL.NOINC `($__internal_0_$__cuda_sm20_dblrcp_rn_slowpath_v3) ;  /* 0x0000002800e07944 */ /* 0x000fea0003c00000 */
[----:B------:R-:W-:Y:S02]  /*3c70*/  IMAD.MOV.U32 R6, RZ, RZ, R4 ;  /* 0x000000ffff067224 */ /* 0x000fe400078e0004 */
[----:B------:R-:W-:-:S07]  /*3c80*/  IMAD.MOV.U32 R7, RZ, RZ, R5 ;  /* 0x000000ffff077224 */ /* 0x000fce00078e0005 */
.L_x_65:
[----:B------:R-:W-:Y:S05]  /*3c90*/  BSYNC.RECONVERGENT B6 ;  /* 0x0000000000067941 */ /* 0x000fea0003800200 */
.L_x_64:
[-C--:B------:R-:W-:Y:S02]  /*3ca0*/  DMUL R118, R118, R6.reuse ;  /* 0x0000000676767228 */ /* 0x080fe40000000000 */
[-C--:B------:R-:W-:Y:S02]  /*3cb0*/  DMUL R116, R116, R6.reuse ;  /* 0x0000000674747228 */ /* 0x080fe40000000000 */
[----:B------:R-:W-:-:S11]  /*3cc0*/  DMUL R110, R110, R6 ;  /* 0x000000066e6e7228 */ /* 0x000fd60000000000 */
.L_x_61:
[----:B------:R-:W-:Y:S05]  /*3cd0*/  BSYNC.RECONVERGENT B7 ;  /* 0x0000000000077941 */ /* 0x000fea0003800200 */
.L_x_60:
[----:B------:R-:W-:Y:S01]  /*3ce0*/  DMUL R4, R76, R76 ;  /* 0x0000004c4c047228 */ /* 0x000fe20000000000 */
[----:B------:R-:W-:Y:S01]  /*3cf0*/  BSSY.RECONVERGENT B7, `(.L_x_66) ;  /* 0x0000037000077945 */ /* 0x000fe20003800200 */
[----:B------:R-:W-:Y:S02]  /*3d00*/  DADD R108, -RZ, -R68 ;  /* 0x00000000ff6c7229 */ /* 0x000fe40000000944 */
[----:B------:R-:W-:Y:S02]  /*3d10*/  DADD R102, -RZ, -R76 ;  /* 0x00000000ff667229 */ /* 0x000fe4000000094c */
[----:B------:R-:W-:Y:S02]  /*3d20*/  DADD R100, -RZ, -R70 ;  /* 0x00000000ff647229 */ /* 0x000fe40000000946 */
[----:B------:R-:W-:-:S08]  /*3d30*/  DFMA R4, R68, R68, R4 ;  /* 0x000000444404722b */ /* 0x000fd00000000004 */
[----:B------:R-:W-:-:S08]  /*3d40*/  DFMA R30, R70, R70, R4 ;  /* 0x00000046461e722b */ /* 0x000fd00000000004 */
[----:B------:R-:W-:-:S14]  /*3d50*/  DSETP.GT.AND P0, PT, R30, RZ, PT ;  /* 0x000000ff1e00722a */ /* 0x000fdc0003f04000 */
        /* <DEDUP_REMOVED lines=22> */
[----:B------:R-:W-:Y:S02]  /*3ec0*/  IMAD.MOV.U32 R8, RZ, RZ, R14 ;  /* 0x000000ffff087224 */ /* 0x000fe400078e000e */
[----:B------:R-:W-:Y:S02]  /*3ed0*/  IMAD.MOV.U32 R9, RZ, RZ, R15 ;  /* 0x000000ffff097224 */ /* 0x000fe400078e000f */
[----:B------:R-:W-:-:S07]  /*3ee0*/  IMAD.MOV.U32 R21, RZ, RZ, 0x0 ;  /* 0x00000000ff157424 */ /* 0x000fce00078e00ff */
[----:B------:R-:W-:Y:S05]  /*3ef0*/  CALL.REL.NOINC `($__internal_2_$__cuda_sm20_dsqrt_rn_f64_mediumpath_v1) ;  /* 0x0000003000887944 */ /* 0x000fea0003c00000 */
.L_x_69:
[----:B------:R-:W-:Y:S05]  /*3f00*/  BSYNC.RECONVERGENT B6 ;  /* 0x0000000000067941 */ /* 0x000fea0003800200 */
.L_x_68:
        /* <DEDUP_REMOVED lines=12> */
[----:B------:R-:W-:Y:S02]  /*3fd0*/  MOV R20, 0x4000 ;  /* 0x0000400000147802 */ /* 0x000fe40000000f00 */
[----:B------:R-:W-:-:S07]  /*3fe0*/  IADD3 R6, PT, PT, R6, -0x100000, RZ ;  /* 0xfff0000006067810 */ /* 0x000fce0007ffe0ff */
[----:B------:R-:W-:Y:S05]  /*3ff0*/  CALL.REL.NOINC `($__internal_0_$__cuda_sm20_dblrcp_rn_slowpath_v3) ;  /* 0x0000002400fc7944 */ /* 0x000fea0003c00000 */
[----:B------:R-:W-:Y:S02]  /*4000*/  IMAD.MOV.U32 R6, RZ, RZ, R4 ;  /* 0x000000ffff067224 */ /* 0x000fe400078e0004 */
[----:B------:R-:W-:-:S07]  /*4010*/  IMAD.MOV.U32 R7, RZ, RZ, R5 ;  /* 0x000000ffff077224 */ /* 0x000fce00078e0005 */
.L_x_71:
[----:B------:R-:W-:Y:S05]  /*4020*/  BSYNC.RECONVERGENT B6 ;  /* 0x0000000000067941 */ /* 0x000fea0003800200 */
.L_x_70:
[-C--:B------:R-:W-:Y:S02]  /*4030*/  DMUL R108, R108, R6.reuse ;  /* 0x000000066c6c7228 */ /* 0x080fe40000000000 */
[-C--:B------:R-:W-:Y:S02]  /*4040*/  DMUL R102, R102, R6.reuse ;  /* 0x0000000666667228 */ /* 0x080fe40000000000 */
[----:B------:R-:W-:-:S11]  /*4050*/  DMUL R100, R100, R6 ;  /* 0x0000000664647228 */ /* 0x000fd60000000000 */
.L_x_67:
[----:B------:R-:W-:Y:S05]  /*4060*/  BSYNC.RECONVERGENT B7 ;  /* 0x0000000000077941 */ /* 0x000fea0003800200 */
.L_x_66:
[C---:B------:R-:W-:Y:S02]  /*4070*/  R2UR UR4, R84.reuse ;  /* 0x00000000540472ca */ /* 0x040fe400000e0000 */
[C---:B------:R-:W-:Y:S02]  /*4080*/  R2UR UR5, R85.reuse ;  /* 0x00000000550572ca */ /* 0x040fe400000e0000 */
[C---:B------:R-:W-:Y:S02]  /*4090*/  R2UR UR6, R84.reuse ;  /* 0x00000000540672ca */ /* 0x040fe400000e0000 */
[C---:B------:R-:W-:Y:S02]  /*40a0*/  R2UR UR7, R85.reuse ;  /* 0x00000000550772ca */ /* 0x040fe400000e0000 */
[----:B------:R-:W-:Y:S02]  /*40b0*/  R2UR UR8, R84 ;  /* 0x00000000540872ca */ /* 0x000fe400000e0000 */
[----:B------:R-:W-:-:S05]  /*40c0*/  R2UR UR9, R85 ;  /* 0x00000000550972ca */ /* 0x000fca00000e0000 */
[----:B------:R-:W2:Y:S04]  /*40d0*/  LDG.E.64 R52, desc[UR4][R28.64+0x20] ;  /* 0x000020041c347981 */ /* 0x000ea8000c1e1b00 */
[----:B------:R-:W3:Y:S04]  /*40e0*/  LDG.E.64 R46, desc[UR6][R28.64+0x28] ;  /* 0x000028061c2e7981 */ /* 0x000ee8000c1e1b00 */
[----:B------:R-:W4:Y:S01]  /*40f0*/  LDG.E.64 R44, desc[UR8][R28.64+0x30] ;  /* 0x000030081c2c7981 */ /* 0x000f22000c1e1b00 */
[----:B------:R-:W-:Y:S01]  /*4100*/  ISETP.GE.AND P0, PT, R2, 0x1, PT ;  /* 0x000000010200780c */ /* 0x000fe20003f06270 */
[----:B------:R-:W-:Y:S01]  /*4110*/  UMOV UR4, 0x9999999a ;  /* 0x9999999a00047882 */ /* 0x000fe20000000000 */
[----:B------:R-:W-:Y:S01]  /*4120*/  UMOV UR5, 0x3fb99999 ;  /* 0x3fb9999900057882 */ /* 0x000fe20000000000 */
[----:B------:R-:W-:Y:S01]  /*4130*/  BSSY.RECONVERGENT B10, `(.L_x_72) ;  /* 0x000018d0000a7945 */ /* 0x000fe20003800200 */
[----:B--2---:R-:W-:-:S02]  /*4140*/  DFMA R38, R52, UR4, RZ ;  /* 0x0000000434267c2b */ /* 0x004fc400080000ff */
[----:B---3--:R-:W-:Y:S02]  /*4150*/  DFMA R36, R46, UR4, RZ ;  /* 0x000000042e247c2b */ /* 0x008fe400080000ff */
[----:B----4-:R-:W-:-:S05]  /*4160*/  DFMA R30, R44, UR4, RZ ;  /* 0x000000042c1e7c2b */ /* 0x010fca00080000ff */
[----:B------:R-:W-:Y:S06]  /*4170*/  @!P0 BRA `(.L_x_73) ;  /* 0x0000001800208947 */ /* 0x000fec0003800000 */
[----:B------:R-:W-:Y:S01]  /*4180*/  ISETP.NE.AND P0, PT, R2, 0x1, PT ;  /* 0x000000010200780c */ /* 0x000fe20003f05270 */
[----:B------:R-:W-:Y:S01]  /*4190*/  BSSY.RECONVERGENT B9, `(.L_x_74) ;  /* 0x0000104000097945 */ /* 0x000fe20003800200 */
[----:B------:R-:W-:-:S11]  /*41a0*/  CS2R R4, SRZ ;  /* 0x0000000000047805 */ /* 0x000fd6000001ff00 */
[----:B------:R-:W-:Y:S05]  /*41b0*/  @!P0 BRA `(.L_x_75) ;  /* 0x0000001000048947 */ /* 0x000fea0003800000 */
[----:B------:R-:W-:Y:S01]  /*41c0*/  LOP3.LUT R25, R2, 0x7ffffffe, RZ, 0xc0, !PT ;  /* 0x7ffffffe02197812 */ /* 0x000fe200078ec0ff */
[----:B------:R-:W-:Y:S01]  /*41d0*/  BSSY.RECONVERGENT B8, `(.L_x_76) ;  /* 0x00000fd000087945 */ /* 0x000fe20003800200 */
[----:B------:R-:W-:-:S03]  /*41e0*/  IADD3 R78, P0, PT, R124, 0x30, RZ ;  /* 0x000000307c4e7810 */ /* 0x000fc60007f1e0ff */
[----:B------:R-:W-:Y:S01]  /*41f0*/  IMAD.MOV R25, RZ, RZ, -R25 ;  /* 0x000000ffff197224 */ /* 0x000fe200078e0a19 */
[----:B------:R-:W-:-:S09]  /*4200*/  IADD3.X R79, PT, PT, RZ, R125, RZ, P0, !PT ;  /* 0x0000007dff4f7210 */ /* 0x000fd200007fe4ff */
.L_x_89:
[C---:B------:R-:W-:Y:S02]  /*4210*/  R2UR UR6, R84.reuse ;  /* 0x00000000540672ca */ /* 0x040fe400000e0000 */
[C---:B------:R-:W-:Y:S02]  /*4220*/  R2UR UR7, R85.reuse ;  /* 0x00000000550772ca */ /* 0x040fe400000e0000 */
[----:B------:R-:W-:Y:S02]  /*4230*/  R2UR UR4, R84 ;  /* 0x00000000540472ca */ /* 0x000fe400000e0000 */
[----:B------:R-:W-:-:S09]  /*4240*/  R2UR UR5, R85 ;  /* 0x00000000550572ca */ /* 0x000fd200000e0000 */
[----:B------:R-:W2:Y:S04]  /*4250*/  LDG.E.64 R86, desc[UR6][R78.64+-0x28] ;  /* 0xffffd8064e567981 */ /* 0x000ea8000c1e1b00 */
[----:B------:R-:W3:Y:S04]  /*4260*/  LDG.E.64 R92, desc[UR4][R78.64+-0x30] ;  /* 0xffffd0044e5c7981 */ /* 0x000ee8000c1e1b00 */
[----:B------:R-:W4:Y:S01]  /*4270*/  LDG.E.64 R28, desc[UR6][R78.64+-0x20] ;  /* 0xffffe0064e1c7981 */ /* 0x000f22000c1e1b00 */
[----:B------:R-:W-:Y:S01]  /*4280*/  BSSY.RECONVERGENT B7, `(.L_x_77) ;  /* 0x000003a000077945 */ /* 0x000fe20003800200 */
[----:B--2---:R-:W-:-:S02]  /*4290*/  DADD R86, -R60, R86 ;  /* 0x000000003c567229 */ /* 0x004fc40000000156 */
[----:B---3--:R-:W-:-:S06]  /*42a0*/  DADD R92, -R62, R92 ;  /* 0x000000003e5c7229 */ /* 0x008fcc000000015c */
[----:B------:R-:W-:Y:S02]  /*42b0*/  DMUL R4, R86, R86 ;  /* 0x0000005656047228 */ /* 0x000fe40000000000 */
[----:B----4-:R-:W-:-:S06]  /*42c0*/  DADD R28, -R54, R28 ;  /* 0x00000000361c7229 */ /* 0x010fcc000000011c */
[----:B------:R-:W-:-:S08]  /*42d0*/  DFMA R4, R92, R92, R4 ;  /* 0x0000005c5c04722b */ /* 0x000fd00000000004 */
[----:B------:R-:W-:-:S08]  /*42e0*/  DFMA R8, R28, R28, R4 ;  /* 0x0000001c1c08722b */ /* 0x000fd00000000004 */
        /* <DEDUP_REMOVED lines=22> */
[----:B------:R-:W-:Y:S01]  /*4450*/  IMAD.MOV.U32 R5, RZ, RZ, R9 ;  /* 0x000000ffff057224 */ /* 0x000fe200078e0009 */
[----:B------:R-:W-:Y:S01]  /*4460*/  MOV R9, R33 ;  /* 0x0000002100097202 */ /* 0x000fe20000000f00 */
[----:B------:R-:W-:Y:S02]  /*4470*/  IMAD.MOV.U32 R8, RZ, RZ, R32 ;  /* 0x000000ffff087224 */ /* 0x000fe400078e0020 */
[----:B------:R-:W-:Y:S02]  /*4480*/  IMAD.MOV.U32 R12, RZ, RZ, R14 ;  /* 0x000000ffff0c7224 */ /* 0x000fe400078e000e */
[----:B------:R-:W-:-:S02]  /*4490*/  IMAD.MOV.U32 R13, RZ, RZ, R15 ;  /* 0x000000ffff0d7224 */ /* 0x000fc400078e000f */
[----:B------:R-:W-:-:S07]  /*44a0*/  IMAD.MOV.U32 R21, RZ, RZ, 0x0 ;  /* 0x00000000ff157424 */ /* 0x000fce00078e00ff */
[----:B------:R-:W-:Y:S05]  /*44b0*/  CALL.REL.NOINC `($__internal_2_$__cuda_sm20_dsqrt_rn_f64_mediumpath_v1) ;  /* 0x0000002c00187944 */ /* 0x000fea0003c00000 */
.L_x_80:
[----:B------:R-:W-:Y:S05]  /*44c0*/  BSYNC.RECONVERGENT B6 ;  /* 0x0000000000067941 */ /* 0x000fea0003800200 */
.L_x_79:
        /* <DEDUP_REMOVED lines=17> */
.L_x_82:
[----:B------:R-:W-:Y:S05]  /*45e0*/  BSYNC.RECONVERGENT B6 ;  /* 0x0000000000067941 */ /* 0x000fea0003800200 */
.L_x_81:
[-C--:B------:R-:W-:Y:S02]  /*45f0*/  DMUL R92, R92, R6.reuse ;  /* 0x000000065c5c7228 */ /* 0x080fe40000000000 */
[-C--:B------:R-:W-:Y:S02]  /*4600*/  DMUL R86, R86, R6.reuse ;  /* 0x0000000656567228 */ /* 0x080fe40000000000 */
[----:B------:R-:W-:-:S11]  /*4610*/  DMUL R28, R28, R6 ;  /* 0x000000061c1c7228 */ /* 0x000fd60000000000 */
.L_x_78:
[----:B------:R-:W-:Y:S05]  /*4620*/  BSYNC.RECONVERGENT B7 ;  /* 0x0000000000077941 */ /* 0x000fea0003800200 */
.L_x_77:
[----:B------:R-:W-:Y:S01]  /*4630*/  DMUL R4, R86, R116 ;  /* 0x0000007456047228 */ /* 0x000fe20000000000 */
[----:B------:R-:W-:Y:S01]  /*4640*/  IMAD.MOV.U32 R3, RZ, RZ, RZ ;  /* 0x000000ffff037224 */ /* 0x000fe200078e00ff */
[----:B------:R-:W-:Y:S01]  /*4650*/  MOV R20, 0x4840 ;  /* 0x0000484000147802 */ /* 0x000fe20000000f00 */
[----:B------:R-:W-:Y:S02]  /*4660*/  IMAD.MOV.U32 R0, RZ, RZ, RZ ;  /* 0x000000ffff007224 */ /* 0x000fe400078e00ff */
[----:B------:R-:W-:-:S03]  /*4670*/  IMAD.MOV.U32 R21, RZ, RZ, 0x0 ;  /* 0x00000000ff157424 */ /* 0x000fc600078e00ff */
[----:B------:R-:W-:-:S08]  /*4680*/  DFMA R4, R92, R118, R4 ;  /* 0x000000765c04722b */ /* 0x000fd00000000004 */
[----:B------:R-:W-:-:S08]  /*4690*/  DFMA R4, R28, R110, R4 ;  /* 0x0000006e1c04722b */ /* 0x000fd00000000004 */
[--C-:B------:R-:W-:Y:S02]  /*46a0*/  DADD R6, R4, R4.reuse ;  /* 0x0000000004067229 */ /* 0x100fe40000000004 */
[----:B------:R-:W-:-:S06]  /*46b0*/  DSETP.MAX.AND P0, P1, RZ, R4, PT ;  /* 0x00000004ff00722a */ /* 0x000fcc000390f000 */
[C---:B------:R-:W-:Y:S02]  /*46c0*/  DFMA R86, R6.reuse, R116, -R86 ;  /* 0x000000740656722b */ /* 0x040fe40000000856 */
[C---:B------:R-:W-:Y:S02]  /*46d0*/  DFMA R92, R6.reuse, R118, -R92 ;  /* 0x00000076065c722b */ /* 0x040fe4000000085c */
[----:B------:R-:W-:Y:S01]  /*46e0*/  DFMA R6, R6, R110, -R28 ;  /* 0x0000006e0606722b */ /* 0x000fe2000000081c */
[----:B------:R-:W-:-:S03]  /*46f0*/  IMAD.MOV.U32 R28, RZ, RZ, RZ ;  /* 0x000000ffff1c7224 */ /* 0x000fc600078e00ff */
[----:B------:R-:W-:-:S08]  /*4700*/  DMUL R86, R86, R102 ;  /* 0x0000006656567228 */ /* 0x000fd00000000000 */
[----:B------:R-:W-:-:S08]  /*4710*/  DFMA R86, R92, R108, R86 ;  /* 0x0000006c5c56722b */ /* 0x000fd00000000056 */
[----:B------:R-:W-:-:S08]  /*4720*/  DFMA R6, R6, R100, R86 ;  /* 0x000000640606722b */ /* 0x000fd00000000056 */
[----:B------:R-:W-:Y:S02]  /*4730*/  DSETP.MAX.AND P2, P3, RZ, R6, PT ;  /* 0x00000006ff00722a */ /* 0x000fe40003b4f000 */
[----:B------:R-:W-:Y:S01]  /*4740*/  IMAD.MOV.U32 R29, RZ, RZ, R6 ;  /* 0x000000ffff1d7224 */ /* 0x000fe200078e0006 */
[----:B------:R-:W-:Y:S01]  /*4750*/  MOV R8, R7 ;  /* 0x0000000700087202 */ /* 0x000fe20000000f00 */
[----:B------:R-:W-:-:S03]  /*4760*/  HFMA2 R6, -RZ, RZ, 0, 0 ;  /* 0x00000000ff067431 */ /* 0x000fc600000001ff */
[----:B------:R-:W-:Y:S01]  /*4770*/  FSEL R9, R3, R8, P2 ;  /* 0x0000000803097208 */ /* 0x000fe20001000000 */
[----:B------:R-:W-:Y:S01]  /*4780*/  IMAD.MOV.U32 R3, RZ, RZ, R5 ;  /* 0x000000ffff037224 */ /* 0x000fe200078e0005 */
[----:B------:R-:W-:-:S04]  /*4790*/  SEL R28, R28, R29, P2 ;  /* 0x0000001d1c1c7207 */ /* 0x000fc80001000000 */
[----:B------:R-:W-:Y:S02]  /*47a0*/  FSEL R7, R0, R3, P0 ;  /* 0x0000000300077208 */ /* 0x000fe40000000000 */
[----:B------:R-:W-:Y:S02]  /*47b0*/  @P3 LOP3.LUT R9, R8, 0x80000, RZ, 0xfc, !PT ;  /* 0x0008000008093812 */ /* 0x000fe400078efcff */
[----:B------:R-:W-:Y:S02]  /*47c0*/  SEL R6, R6, R4, P0 ;  /* 0x0000000406067207 */ /* 0x000fe40000000000 */
[----:B------:R-:W-:Y:S01]  /*47d0*/  @P1 LOP3.LUT R7, R3, 0x80000, RZ, 0xfc, !PT ;  /* 0x0008000003071812 */ /* 0x000fe200078efcff */
[----:B------:R-:W-:-:S05]  /*47e0*/  IMAD.MOV.U32 R29, RZ, RZ, R9 ;  /* 0x000000ffff1d7224 */ /* 0x000fca00078e0009 */
[-C--:B------:R-:W-:Y:S02]  /*47f0*/  DFMA R38, R52, R6.reuse, R38 ;  /* 0x000000063426722b */ /* 0x080fe40000000026 */
[----:B------:R-:W-:Y:S02]  /*4800*/  DADD R4, -RZ, |R28| ;  /* 0x00000000ff047229 */ /* 0x000fe4000000051c */
[-C--:B------:R-:W-:Y:S02]  /*4810*/  DFMA R36, R46, R6.reuse, R36 ;  /* 0x000000062e24722b */ /* 0x080fe40000000024 */
[----:B------:R-:W-:-:S11]  /*4820*/  DFMA R30, R44, R6, R30 ;  /* 0x000000062c1e722b */ /* 0x000fd6000000001e */
[----:B------:R-:W-:Y:S05]  /*4830*/  CALL.REL.NOINC `($_Z16ray_trace_kernelP4Vec3P6SphereP5Lightii$__internal_accurate_pow) ;  /* 0x0000002800e87944 */ /* 0x000fea0003c00000 */
        /* <DEDUP_REMOVED lines=8> */
[----:B------:R-:W4:Y:S04]  /*48c0*/  LDG.E.64 R86, desc[UR8][R78.64+0x10] ;  /* 0x000010084e567981 */ /* 0x000f28000c1e1b00 */
[----:B------:R-:W5:Y:S04]  /*48d0*/  LDG.E.64 R10, desc[UR4][R78.64+-0x18] ;  /* 0xffffe8044e0a7981 */ /* 0x000f68000c1e1b00 */
[----:B------:R-:W5:Y:S04]  /*48e0*/  LDG.E.64 R12, desc[UR6][R78.64+-0x10] ;  /* 0xfffff0064e0c7981 */ /* 0x000f68000c1e1b00 */
[----:B------:R-:W5:Y:S01]  /*48f0*/  LDG.E.64 R14, desc[UR8][R78.64+-0x8] ;  /* 0xfffff8084e0e7981 */ /* 0x000f62000c1e1b00 */
[C---:B------:R-:W-:Y:S01]  /*4900*/  DADD R6, R28.reuse, 32 ;  /* 0x404000001c067429 */ /* 0x040fe20000000000 */
[----:B------:R-:W-:Y:S01]  /*4910*/  BSSY.RECONVERGENT B7, `(.L_x_83) ;  /* 0x0000049000077945 */ /* 0x000fe20003800200 */
[----:B------:R-:W-:-:S02]  /*4920*/  DSETP.NEU.AND P2, PT, |R28|, +INF , PT ;  /* 0x7ff000001c00742a */ /* 0x000fc40003f4d200 */
[----:B------:R-:W-:-:S06]  /*4930*/  DSETP.NEU.AND P0, PT, R28, RZ, PT ;  /* 0x000000ff1c00722a */ /* 0x000fcc0003f0d000 */
[----:B------:R-:W-:Y:S02]  /*4940*/  LOP3.LUT R6, R7, 0x7ff00000, RZ, 0xc0, !PT ;  /* 0x7ff0000007067812 */ /* 0x000fe400078ec0ff */
[----:B------:R-:W-:Y:S02]  /*4950*/  FSEL R4, R4, RZ, P0 ;  /* 0x000000ff04047208 */ /* 0x000fe40000000000 */
[----:B------:R-:W-:Y:S02]  /*4960*/  ISETP.NE.AND P1, PT, R6, 0x7ff00000, PT ;  /* 0x7ff000000600780c */ /* 0x000fe40003f25270 */
[----:B------:R-:W-:Y:S01]  /*4970*/  FSEL R5, R5, RZ, P0 ;  /* 0x000000ff05057208 */ /* 0x000fe20000000000 */
[----:B------:R-:W-:Y:S01]  /*4980*/  DSETP.NEU.AND P0, PT, R28, 1, PT ;  /* 0x3ff000001c00742a */ /* 0x000fe20003f0d000 */
[----:B------:R-:W-:Y:S02]  /*4990*/  @!P2 FSEL R4, R4, RZ, P1 ;  /* 0x000000ff0404a208 */ /* 0x000fe40000800000 */
[----:B------:R-:W-:-:S06]  /*49a0*/  @!P2 FSEL R5, R5, +QNAN , P1 ;  /* 0x7ff000000505a808 */ /* 0x000fcc0000800000 */
[----:B------:R-:W-:-:S10]  /*49b0*/  DMUL R4, R4, 0.5 ;  /* 0x3fe0000004047828 */ /* 0x000fd40000000000 */
[----:B------:R-:W-:Y:S02]  /*49c0*/  FSEL R4, R4, RZ, P0 ;  /* 0x000000ff04047208 */ /* 0x000fe40000000000 */
[----:B------:R-:W-:Y:S01]  /*49d0*/  FSEL R5, R5, 1.75, P0 ;  /* 0x3fe0000005057808 */ /* 0x000fe20000000000 */
[----:B--2---:R-:W-:Y:S02]  /*49e0*/  DADD R92, -R60, R92 ;  /* 0x000000003c5c7229 */ /* 0x004fe4000000015c */
[----:B---3--:R-:W-:-:S06]  /*49f0*/  DADD R94, -R62, R94 ;  /* 0x000000003e5e7229 */ /* 0x008fcc000000015e */
[----:B------:R-:W-:Y:S02]  /*4a00*/  DMUL R6, R92, R92 ;  /* 0x0000005c5c067228 */ /* 0x000fe40000000000 */
[----:B----4-:R-:W-:Y:S02]  /*4a10*/  DADD R86, -R54, R86 ;  /* 0x0000000036567229 */ /* 0x010fe40000000156 */
[----:B-----5:R-:W-:-:S04]  /*4a20*/  DFMA R38, R10, R4, R38 ;  /* 0x000000040a26722b */ /* 0x020fc80000000026 */
[----:B------:R-:W-:Y:S02]  /*4a30*/  DFMA R6, R94, R94, R6 ;  /* 0x0000005e5e06722b */ /* 0x000fe40000000006 */
[-C--:B------:R-:W-:Y:S02]  /*4a40*/  DFMA R36, R12, R4.reuse, R36 ;  /* 0x000000040c24722b */ /* 0x080fe40000000024 */
[----:B------:R-:W-:-:S04]  /*4a50*/  DFMA R30, R14, R4, R30 ;  /* 0x000000040e1e722b */ /* 0x000fc8000000001e */
        /* <DEDUP_REMOVED lines=24> */
[----:B------:R-:W-:Y:S01]  /*4be0*/  IMAD.MOV.U32 R8, RZ, RZ, R28 ;  /* 0x000000ffff087224 */ /* 0x000fe200078e001c */
[----:B------:R-:W-:Y:S01]  /*4bf0*/  MOV R21, 0x0 ;  /* 0x0000000000157802 */ /* 0x000fe20000000f00 */
[----:B------:R-:W-:Y:S02]  /*4c00*/  IMAD.MOV.U32 R9, RZ, RZ, R29 ;  /* 0x000000ffff097224 */ /* 0x000fe400078e001d */
[----:B------:R-:W-:Y:S02]  /*4c10*/  IMAD.MOV.U32 R12, RZ, RZ, R14 ;  /* 0x000000ffff0c7224 */ /* 0x000fe400078e000e */
[----:B------:R-:W-:-:S07]  /*4c20*/  IMAD.MOV.U32 R13, RZ, RZ, R15 ;  /* 0x000000ffff0d7224 */ /* 0x000fce00078e000f */
[----:B------:R-:W-:Y:S05]  /*4c30*/  CALL.REL.NOINC `($__internal_2_$__cuda_sm20_dsqrt_rn_f64_mediumpath_v1) ;  /* 0x0000002400387944 */ /* 0x000fea0003c00000 */
.L_x_86:
[----:B------:R-:W-:Y:S05]  /*4c40*/  BSYNC.RECONVERGENT B6 ;  /* 0x0000000000067941 */ /* 0x000fea0003800200 */
.L_x_85:
        /* <DEDUP_REMOVED lines=15> */
[----:B------:R-:W-:Y:S01]  /*4d40*/  IMAD.MOV.U32 R6, RZ, RZ, R4 ;  /* 0x000000ffff067224 */ /* 0x000fe200078e0004 */
[----:B------:R-:W-:-:S07]  /*4d50*/  MOV R7, R5 ;  /* 0x0000000500077202 */ /* 0x000fce0000000f00 */
.L_x_88:
[----:B------:R-:W-:Y:S05]  /*4d60*/  BSYNC.RECONVERGENT B6 ;  /* 0x0000000000067941 */ /* 0x000fea0003800200 */
.L_x_87:
[-C--:B------:R-:W-:Y:S02]  /*4d70*/  DMUL R94, R94, R6.reuse ;  /* 0x000000065e5e7228 */ /* 0x080fe40000000000 */
[-C--:B------:R-:W-:Y:S02]  /*4d80*/  DMUL R92, R92, R6.reuse ;  /* 0x000000065c5c7228 */ /* 0x080fe40000000000 */
[----:B------:R-:W-:-:S11]  /*4d90*/  DMUL R86, R86, R6 ;  /* 0x0000000656567228 */ /* 0x000fd60000000000 */
.L_x_84:
[----:B------:R-:W-:Y:S05]  /*4da0*/  BSYNC.RECONVERGENT B7 ;  /* 0x0000000000077941 */ /* 0x000fea0003800200 */
.L_x_83:
[----:B------:R-:W-:Y:S01]  /*4db0*/  DMUL R4, R92, R116 ;  /* 0x000000745c047228 */ /* 0x000fe20000000000 */
[----:B------:R-:W-:Y:S01]  /*4dc0*/  MOV R3, RZ ;  /* 0x000000ff00037202 */ /* 0x000fe20000000f00 */
[----:B------:R-:W-:Y:S01]  /*4dd0*/  IMAD.MOV.U32 R0, RZ, RZ, RZ ;  /* 0x000000ffff007224 */ /* 0x000fe200078e00ff */
[----:B------:R-:W-:Y:S01]  /*4de0*/  MOV R20, 0x4fc0 ;  /* 0x00004fc000147802 */ /* 0x000fe20000000f00 */
[----:B------:R-:W-:Y:S02]  /*4df0*/  IMAD.MOV.U32 R28, RZ, RZ, RZ ;  /* 0x000000ffff1c7224 */ /* 0x000fe400078e00ff */
[----:B------:R-:W-:Y:S02]  /*4e00*/  IMAD.MOV.U32 R21, RZ, RZ, 0x0 ;  /* 0x00000000ff157424 */ /* 0x000fe400078e00ff */
[----:B------:R-:W-:-:S08]  /*4e10*/  DFMA R4, R94, R118, R4 ;  /* 0x000000765e04722b */ /* 0x000fd00000000004 */
[----:B------:R-:W-:-:S08]  /*4e20*/  DFMA R4, R86, R110, R4 ;  /* 0x0000006e5604722b */ /* 0x000fd00000000004 */
[--C-:B------:R-:W-:Y:S02]  /*4e30*/  DADD R6, R4, R4.reuse ;  /* 0x0000000004067229 */ /* 0x100fe40000000004 */
[----:B------:R-:W-:-:S06]  /*4e40*/  DSETP.MAX.AND P0, P1, RZ, R4, PT ;  /* 0x00000004ff00722a */ /* 0x000fcc000390f000 */
[C---:B------:R-:W-:Y:S02]  /*4e50*/  DFMA R92, R6.reuse, R116, -R92 ;  /* 0x00000074065c722b */ /* 0x040fe4000000085c */
[C---:B------:R-:W-:Y:S02]  /*4e60*/  DFMA R94, R6.reuse, R118, -R94 ;  /* 0x00000076065e722b */ /* 0x040fe4000000085e */
[----:B------:R-:W-:-:S04]  /*4e70*/  DFMA R6, R6, R110, -R86 ;  /* 0x0000006e0606722b */ /* 0x000fc80000000856 */
[----:B------:R-:W-:-:S08]  /*4e80*/  DMUL R92, R92, R102 ;  /* 0x000000665c5c7228 */ /* 0x000fd00000000000 */
[----:B------:R-:W-:-:S08]  /*4e90*/  DFMA R92, R94, R108, R92 ;  /* 0x0000006c5e5c722b */ /* 0x000fd0000000005c */
[----:B------:R-:W-:-:S08]  /*4ea0*/  DFMA R6, R6, R100, R92 ;  /* 0x000000640606722b */ /* 0x000fd0000000005c */
[----:B------:R-:W-:Y:S02]  /*4eb0*/  DSETP.MAX.AND P2, P3, RZ, R6, PT ;  /* 0x00000006ff00722a */ /* 0x000fe40003b4f000 */
[----:B------:R-:W-:Y:S02]  /*4ec0*/  IMAD.MOV.U32 R8, RZ, RZ, R7 ;  /* 0x000000ffff087224 */ /* 0x000fe400078e0007 */
[----:B------:R-:W-:Y:S02]  /*4ed0*/  IMAD.MOV.U32 R29, RZ, RZ, R6 ;  /* 0x000000ffff1d7224 */ /* 0x000fe400078e0006 */
[----:B------:R-:W-:Y:S01]  /*4ee0*/  IMAD.MOV.U32 R6, RZ, RZ, RZ ;  /* 0x000000ffff067224 */ /* 0x000fe200078e00ff */
[----:B------:R-:W-:Y:S01]  /*4ef0*/  FSEL R9, R3, R8, P2 ;  /* 0x0000000803097208 */ /* 0x000fe20001000000 */
[----:B------:R-:W-:Y:S01]  /*4f00*/  IMAD.MOV.U32 R3, RZ, RZ, R5 ;  /* 0x000000ffff037224 */ /* 0x000fe200078e0005 */
[----:B------:R-:W-:Y:S02]  /*4f10*/  SEL R28, R28, R29, P2 ;  /* 0x0000001d1c1c7207 */ /* 0x000fe40001000000 */
[----:B------:R-:W-:-:S02]  /*4f20*/  SEL R6, R6, R4, P0 ;  /* 0x0000000406067207 */ /* 0x000fc40000000000 */
[----:B------:R-:W-:Y:S02]  /*4f30*/  FSEL R7, R0, R3, P0 ;  /* 0x0000000300077208 */ /* 0x000fe40000000000 */
[----:B------:R-:W-:Y:S02]  /*4f40*/  @P3 LOP3.LUT R9, R8, 0x80000, RZ, 0xfc, !PT ;  /* 0x0008000008093812 */ /* 0x000fe400078efcff */
[----:B------:R-:W-:-:S03]  /*4f50*/  @P1 LOP3.LUT R7, R3, 0x80000, RZ, 0xfc, !PT ;  /* 0x0008000003071812 */ /* 0x000fc600078efcff */
[----:B------:R-:W-:-:S03]  /*4f60*/  IMAD.MOV.U32 R29, RZ, RZ, R9 ;  /* 0x000000ffff1d7224 */ /* 0x000fc600078e0009 */
[-C--:B------:R-:W-:Y:S02]  /*4f70*/  DFMA R38, R52, R6.reuse, R38 ;  /* 0x000000063426722b */ /* 0x080fe40000000026 */
[-C--:B------:R-:W-:Y:S02]  /*4f80*/  DFMA R36, R46, R6.reuse, R36 ;  /* 0x000000062e24722b */ /* 0x080fe40000000024 */
[----:B------:R-:W-:Y:S02]  /*4f90*/  DADD R4, -RZ, |R28| ;  /* 0x00000000ff047229 */ /* 0x000fe4000000051c */
        /* <DEDUP_REMOVED lines=10> */
[----:B------:R0:W4:Y:S01]  /*5040*/  LDG.E.64 R12, desc[UR8][R78.64+0x28] ;  /* 0x000028084e0c7981 */ /* 0x000122000c1e1b00 */
[C---:B------:R-:W-:Y:S01]  /*5050*/  DADD R6, R28.reuse, 32 ;  /* 0x404000001c067429 */ /* 0x040fe20000000000 */
[----:B------:R-:W-:Y:S01]  /*5060*/  IADD3 R25, PT, PT, R25, 0x2, RZ ;  /* 0x0000000219197810 */ /* 0x000fe20007ffe0ff */
        /* <DEDUP_REMOVED lines=8> */
[----:B------:R-:W-:-:S02]  /*50f0*/  @!P2 FSEL R5, R5, +QNAN , P1 ;  /* 0x7ff000000505a808 */ /* 0x000fc40000800000 */
[----:B0-----:R-:W-:-:S04]  /*5100*/  IADD3 R78, P1, PT, R78, 0x60, RZ ;  /* 0x000000604e4e7810 */ /* 0x001fc80007f3e0ff */
[----:B------:R-:W-:Y:S01]  /*5110*/  DMUL R4, R4, 0.5 ;  /* 0x3fe0000004047828 */ /* 0x000fe20000000000 */
[----:B------:R-:W-:-:S09]  /*5120*/  IMAD.X R79, RZ, RZ, R79, P1 ;  /* 0x000000ffff4f7224 */ /* 0x000fd200008e064f */
[----:B------:R-:W-:Y:S02]  /*5130*/  FSEL R4, R4, RZ, P0 ;  /* 0x000000ff04047208 */ /* 0x000fe40000000000 */
[----:B------:R-:W-:Y:S02]  /*5140*/  FSEL R5, R5, 1.75, P0 ;  /* 0x3fe0000005057808 */ /* 0x000fe40000000000 */
[----:B------:R-:W-:-:S04]  /*5150*/  ISETP.NE.AND P0, PT, R25, RZ, PT ;  /* 0x000000ff1900720c */ /* 0x000fc80003f05270 */
[-C--:B--2---:R-:W-:Y:S02]  /*5160*/  DFMA R38, R8, R4.reuse, R38 ;  /* 0x000000040826722b */ /* 0x084fe40000000026 */
[-C--:B---3--:R-:W-:Y:S02]  /*5170*/  DFMA R36, R10, R4.reuse, R36 ;  /* 0x000000040a24722b */ /* 0x088fe40000000024 */
[----:B----4-:R-:W-:-:S05]  /*5180*/  DFMA R30, R12, R4, R30 ;  /* 0x000000040c1e722b */ /* 0x010fca000000001e */
[----:B------:R-:W-:Y:S06]  /*5190*/  @P0 BRA `(.L_x_89) ;  /* 0xfffffff0001c0947 */ /* 0x000fec000383ffff */
[----:B------:R-:W-:Y:S05]  /*51a0*/  BSYNC.RECONVERGENT B8 ;  /* 0x0000000000087941 */ /* 0x000fea0003800200 */
.L_x_76:
[----:B------:R-:W-:Y:S01]  /*51b0*/  LOP3.LUT R4, R2, 0x7ffffffe, RZ, 0xc0, !PT ;  /* 0x7ffffffe02047812 */ /* 0x000fe200078ec0ff */
[----:B------:R-:W-:-:S07]  /*51c0*/  IMAD.MOV.U32 R5, RZ, RZ, RZ ;  /* 0x000000ffff057224 */ /* 0x000fce00078e00ff */
.L_x_75:
[----:B------:R-:W-:Y:S05]  /*51d0*/  BSYNC.RECONVERGENT B9 ;  /* 0x0000000000097941 */ /* 0x000fea0003800200 */
.L_x_74:
[----:B------:R-:W-:-:S04]  /*51e0*/  LOP3.LUT R0, R2, 0x1, RZ, 0xc0, !PT ;  /* 0x0000000102007812 */ /* 0x000fc800078ec0ff */
[----:B------:R-:W-:-:S13]  /*51f0*/  ISETP.NE.U32.AND P0, PT, R0, 0x1, PT ;  /* 0x000000010000780c */ /* 0x000fda0003f05070 */
[----:B------:R-:W-:Y:S05]  /*5200*/  @P0 BRA `(.L_x_73) ;  /* 0x0000000400fc0947 */ /* 0x000fea0003800000 */
[----:B------:R-:W-:Y:S01]  /*5210*/  R2UR UR6, R84 ;  /* 0x00000000540672ca */ /* 0x000fe200000e0000 */
[----:B------:R-:W-:Y:S01]  /*5220*/  IMAD R3, R5, 0x30, RZ ;  /* 0x0000003005037824 */ /* 0x000fe200078e02ff */
[C---:B------:R-:W-:Y:S01]  /*5230*/  R2UR UR7, R85.reuse ;  /* 0x00000000550772ca */ /* 0x040fe200000e0000 */
[----:B------:R-:W-:Y:S01]  /*5240*/  IMAD.WIDE.U32 R28, R4, 0x30, R124 ;  /* 0x00000030041c7825 */ /* 0x000fe200078e007c */
[----:B------:R-:W-:Y:S02]  /*5250*/  R2UR UR4, R84 ;  /* 0x00000000540472ca */ /* 0x000fe400000e0000 */
[----:B------:R-:W-:Y:S01]  /*5260*/  R2UR UR5, R85 ;  /* 0x00000000550572ca */ /* 0x000fe200000e0000 */
[----:B------:R-:W-:-:S08]  /*5270*/  IMAD.IADD R29, R29, 0x1, R3 ;  /* 0x000000011d1d7824 */ /* 0x000fd000078e0203 */
        /* <DEDUP_REMOVED lines=39> */
.L_x_93:
[----:B------:R-:W-:Y:S05]  /*54f0*/  BSYNC.RECONVERGENT B6 ;  /* 0x0000000000067941 */ /* 0x000fea0003800200 */
.L_x_92:
        /* <DEDUP_REMOVED lines=17> */
.L_x_95:
[----:B------:R-:W-:Y:S05]  /*5610*/  BSYNC.RECONVERGENT B6 ;  /* 0x0000000000067941 */ /* 0x000fea0003800200 */
.L_x_94:
[-C--:B------:R-:W-:Y:S02]  /*5620*/  DMUL R92, R92, R6.reuse ;  /* 0x000000065c5c7228 */ /* 0x080fe40000000000 */
[-C--:B------:R-:W-:Y:S02]  /*5630*/  DMUL R86, R86, R6.reuse ;  /* 0x0000000656567228 */ /* 0x080fe40000000000 */
[----:B------:R-:W-:-:S11]  /*5640*/  DMUL R78, R78, R6 ;  /* 0x000000064e4e7228 */ /* 0x000fd60000000000 */
.L_x_91:
[----:B------:R-:W-:Y:S05]  /*5650*/  BSYNC.RECONVERGENT B7 ;  /* 0x0000000000077941 */ /* 0x000fea0003800200 */
.L_x_90:
[----:B------:R-:W-:Y:S01]  /*5660*/  DMUL R4, R86, R116 ;  /* 0x0000007456047228 */ /* 0x000fe20000000000 */
[----:B------:R-:W-:Y:S01]  /*5670*/  IMAD.MOV.U32 R3, RZ, RZ, RZ ;  /* 0x000000ffff037224 */ /* 0x000fe200078e00ff */
[----:B------:R-:W-:Y:S01]  /*5680*/  MOV R20, 0x5870 ;  /* 0x0000587000147802 */ /* 0x000fe20000000f00 */
[----:B------:R-:W-:Y:S01]  /*5690*/  IMAD.MOV.U32 R0, RZ, RZ, RZ ;  /* 0x000000ffff007224 */ /* 0x000fe200078e00ff */
[----:B------:R-:W-:-:S04]  /*56a0*/  MOV R21, 0x0 ;  /* 0x0000000000157802 */ /* 0x000fc80000000f00 */
[----:B------:R-:W-:-:S08]  /*56b0*/  DFMA R4, R92, R118, R4 ;  /* 0x000000765c04722b */ /* 0x000fd00000000004 */
[----:B------:R-:W-:-:S08]  /*56c0*/  DFMA R4, R78, R110, R4 ;  /* 0x0000006e4e04722b */ /* 0x000fd00000000004 */
[--C-:B------:R-:W-:Y:S02]  /*56d0*/  DADD R6, R4, R4.reuse ;  /* 0x0000000004067229 */ /* 0x100fe40000000004 */
[----:B------:R-:W-:-:S06]  /*56e0*/  DSETP.MAX.AND P0, P1, RZ, R4, PT ;  /* 0x00000004ff00722a */ /* 0x000fcc000390f000 */
[C---:B------:R-:W-:Y:S02]  /*56f0*/  DFMA R86, R6.reuse, R116, -R86 ;  /* 0x000000740656722b */ /* 0x040fe40000000856 */
[C---:B------:R-:W-:Y:S02]  /*5700*/  DFMA R92, R6.reuse, R118, -R92 ;  /* 0x00000076065c722b */ /* 0x040fe4000000085c */
[----:B------:R-:W-:Y:S01]  /*5710*/  DFMA R6, R6, R110, -R78 ;  /* 0x0000006e0606722b */ /* 0x000fe2000000084e */
[----:B------:R-:W-:-:S03]  /*5720*/  MOV R78, RZ ;  /* 0x000000ff004e7202 */ /* 0x000fc60000000f00 */
        /* <DEDUP_REMOVED lines=29> */
[C---:B------:R-:W-:Y:S02]  /*5900*/  DADD R6, R78.reuse, 32 ;  /* 0x404000004e067429 */ /* 0x040fe40000000000 */
        /* <DEDUP_REMOVED lines=11> */
[----:B------:R-:W-:-:S06]  /*59c0*/  FSEL R5, R5, 1.75, P0 ;  /* 0x3fe0000005057808 */ /* 0x000fcc0000000000 */
[-C--:B--2---:R-:W-:Y:S02]  /*59d0*/  DFMA R38, R8, R4.reuse, R38 ;  /* 0x000000040826722b */ /* 0x084fe40000000026 */
[-C--:B---3--:R-:W-:Y:S02]  /*59e0*/  DFMA R36, R10, R4.reuse, R36 ;  /* 0x000000040a24722b */ /* 0x088fe40000000024 */
[----:B----4-:R-:W-:-:S11]  /*59f0*/  DFMA R30, R12, R4, R30 ;  /* 0x000000040c1e722b */ /* 0x010fd6000000001e */
.L_x_73:
[----:B------:R-:W-:Y:S05]  /*5a00*/  BSYNC.RECONVERGENT B10 ;  /* 0x00000000000a7941 */ /* 0x000fea0003800200 */
.L_x_72:
[----:B------:R-:W-:Y:S01]  /*5a10*/  DSETP.MAX.AND P0, P1, RZ, R38, PT ;  /* 0x00000026ff00722a */ /* 0x000fe2000390f000 */
[----:B------:R-:W-:Y:S01]  /*5a20*/  IMAD.MOV.U32 R5, RZ, RZ, R38 ;  /* 0x000000ffff057224 */ /* 0x000fe200078e0026 */
[----:B------:R-:W-:Y:S01]  /*5a30*/  DSETP.MAX.AND P2, P3, RZ, R36, PT ;  /* 0x00000024ff00722a */ /* 0x000fe20003b4f000 */
[----:B------:R-:W-:Y:S01]  /*5a40*/  IMAD.MOV.U32 R4, RZ, RZ, RZ ;  /* 0x000000ffff047224 */ /* 0x000fe200078e00ff */
[----:B------:R-:W-:Y:S01]  /*5a50*/  DSETP.MAX.AND P4, P5, RZ, R30, PT ;  /* 0x0000001eff00722a */ /* 0x000fe20003d8f000 */
[----:B------:R-:W-:Y:S01]  /*5a60*/  MOV R0, RZ ;  /* 0x000000ff00007202 */ /* 0x000fe20000000f00 */
[----:B------:R-:W-:Y:S02]  /*5a70*/  IMAD.MOV.U32 R7, RZ, RZ, R36 ;  /* 0x000000ffff077224 */ /* 0x000fe400078e0024 */
[----:B------:R-:W-:Y:S01]  /*5a80*/  SEL R4, R4, R5, P0 ;  /* 0x0000000504047207 */ /* 0x000fe20000000000 */
[----:B------:R-:W-:Y:S01]  /*5a90*/  IMAD.MOV.U32 R6, RZ, RZ, RZ ;  /* 0x000000ffff067224 */ /* 0x000fe200078e00ff */
[C---:B------:R-:W-:Y:S01]  /*5aa0*/  FSEL R5, R0.reuse, R39, P0 ;  /* 0x0000002700057208 */ /* 0x040fe20000000000 */
[----:B------:R-:W-:Y:S01]  /*5ab0*/  IMAD.MOV.U32 R9, RZ, RZ, R30 ;  /* 0x000000ffff097224 */ /* 0x000fe200078e001e */
[----:B------:R-:W-:Y:S01]  /*5ac0*/  FSEL R3, R0, R31, P4 ;  /* 0x0000001f00037208 */ /* 0x000fe20002000000 */
[----:B------:R-:W-:Y:S01]  /*5ad0*/  IMAD.MOV.U32 R8, RZ, RZ, RZ ;  /* 0x000000ffff087224 */ /* 0x000fe200078e00ff */
[----:B------:R-:W-:Y:S01]  /*5ae0*/  @P1 LOP3.LUT R5, R39, 0x80000, RZ, 0xfc, !PT ;  /* 0x0008000027051812 */ /* 0x000fe200078efcff */
[----:B------:R-:W-:Y:S01]  /*5af0*/  IMAD.MOV.U32 R36, RZ, RZ, R4 ;  /* 0x000000ffff247224 */ /* 0x000fe200078e0004 */
[----:B------:R-:W-:-:S02]  /*5b00*/  SEL R6, R6, R7, P2 ;  /* 0x0000000706067207 */ /* 0x000fc40001000000 */
[----:B------:R-:W-:Y:S02]  /*5b10*/  FSEL R7, R0, R37, P2 ;  /* 0x0000002500077208 */ /* 0x000fe40001000000 */
[----:B------:R-:W-:Y:S01]  /*5b20*/  @P3 LOP3.LUT R7, R37, 0x80000, RZ, 0xfc, !PT ;  /* 0x0008000025073812 */ /* 0x000fe200078efcff */
[----:B------:R-:W-:Y:S01]  /*5b30*/  DSETP.MIN.AND P1, P3, R4, 1, PT ;  /* 0x3ff000000400742a */ /* 0x000fe20003b20000 */
[----:B------:R-:W-:Y:S01]  /*5b40*/  @P5 LOP3.LUT R3, R31, 0x80000, RZ, 0xfc, !PT ;  /* 0x000800001f035812 */ /* 0x000fe200078efcff */
[----:B------:R-:W-:Y:S01]  /*5b50*/  IMAD.MOV.U32 R4, RZ, RZ, 0x80000 ;  /* 0x00080000ff047424 */ /* 0x000fe200078e00ff */
[----:B------:R-:W-:Y:S02]  /*5b60*/  SEL R8, R8, R9, P4 ;  /* 0x0000000908087207 */ /* 0x000fe40002000000 */
[----:B------:R-:W-:Y:S01]  /*5b70*/  DSETP.MIN.AND P2, P4, R6, 1, PT ;  /* 0x3ff000000600742a */ /* 0x000fe20003c40000 */
[----:B------:R-:W-:Y:S01]  /*5b80*/  IMAD.MOV.U32 R9, RZ, RZ, R3 ;  /* 0x000000ffff097224 */ /* 0x000fe200078e0003 */
[----:B------:R-:W-:Y:S01]  /*5b90*/  FSEL R37, R5, 1.875, P1 ;  /* 0x3ff0000005257808 */ /* 0x000fe20000800000 */
[----:B------:R-:W-:Y:S01]  /*5ba0*/  IMAD.MOV.U32 R3, RZ, RZ, 0x80000 ;  /* 0x00080000ff037424 */ /* 0x000fe200078e00ff */
[----:B------:R-:W-:Y:S01]  /*5bb0*/  MOV R30, R6 ;  /* 0x00000006001e7202 */ /* 0x000fe20000000f00 */
[----:B------:R-:W-:Y:S01]  /*5bc0*/  IMAD.MOV.U32 R0, RZ, RZ, R9 ;  /* 0x000000ffff007224 */ /* 0x000fe200078e0009 */
[----:B------:R-:W-:Y:S01]  /*5bd0*/  FSEL R31, R7, 1.875, P2 ;  /* 0x3ff00000071f7808 */ /* 0x000fe20001000000 */
[----:B------:R-:W-:Y:S01]  /*5be0*/  DSETP.MIN.AND P0, P5, R8, 1, PT ;  /* 0x3ff000000800742a */ /* 0x000fe20003d00000 */
[----:B------:R-:W-:Y:S01]  /*5bf0*/  IMAD.MOV.U32 R6, RZ, RZ, 0x80000 ;  /* 0x00080000ff067424 */ /* 0x000fe200078e00ff */
[----:B------:R-:W-:-:S02]  /*5c00*/  @P3 LOP3.LUT R37, R3, 0x3ff00000, RZ, 0xfc, !PT ;  /* 0x3ff0000003253812 */ /* 0x000fc400078efcff */
[----:B------:R-:W-:Y:S02]  /*5c10*/  ISETP.NE.AND P3, PT, R26, 0x2, PT ;  /* 0x000000021a00780c */ /* 0x000fe40003f65270 */
[----:B------:R-:W-:Y:S02]  /*5c20*/  FSEL R29, R0, 1.875, P0 ;  /* 0x3ff00000001d7808 */ /* 0x000fe40000000000 */
[----:B------:R-:W-:Y:S02]  /*5c30*/  @P4 LOP3.LUT R31, R4, 0x3ff00000, RZ, 0xfc, !PT ;  /* 0x3ff00000041f4812 */ /* 0x000fe400078efcff */
[----:B------:R-:W-:Y:S02]  /*5c40*/  SEL R36, R36, RZ, P1 ;  /* 0x000000ff24247207 */ /* 0x000fe40000800000 */
[----:B------:R-:W-:Y:S02]  /*5c50*/  SEL R30, R30, RZ, P2 ;  /* 0x000000ff1e1e7207 */ /* 0x000fe40001000000 */
[----:B------:R-:W-:-:S02]  /*5c60*/  @P5 LOP3.LUT R29, R6, 0x3ff00000, RZ, 0xfc, !PT ;  /* 0x3ff00000061d5812 */ /* 0x000fc400078efcff */
[----:B------:R-:W-:Y:S01]  /*5c70*/  SEL R28, R8, RZ, P0 ;  /* 0x000000ff081c7207 */ /* 0x000fe20000000000 */
[----:B------:R-:W-:Y:S06]  /*5c80*/  @!P3 BRA `(.L_x_96) ;  /* 0x000000040098b947 */ /* 0x000fec0003800000 */
[----:B------:R-:W-:Y:S01]  /*5c90*/  DMUL R4, R76, R116 ;  /* 0x000000744c047228 */ /* 0x000fe20000000000 */
[----:B------:R-:W-:Y:S07]  /*5ca0*/  BSSY.RECONVERGENT B7, `(.L_x_97) ;  /* 0x000003d000077945 */ /* 0x000fee0003800200 */
[----:B------:R-:W-:-:S08]  /*5cb0*/  DFMA R4, R68, R118, R4 ;  /* 0x000000764404722b */ /* 0x000fd00000000004 */
[----:B------:R-:W-:-:S08]  /*5cc0*/  DFMA R4, R70, R110, R4 ;  /* 0x0000006e4604722b */ /* 0x000fd00000000004 */
[----:B------:R-:W-:-:S08]  /*5cd0*/  DADD R4, R4, R4 ;  /* 0x0000000004047229 */ /* 0x000fd00000000004 */
[C---:B------:R-:W-:Y:S02]  /*5ce0*/  DFMA R76, R4.reuse, -R116, R76 ;  /* 0x80000074044c722b */ /* 0x040fe4000000004c */
[C---:B------:R-:W-:Y:S02]  /*5cf0*/  DFMA R68, R4.reuse, -R118, R68 ;  /* 0x800000760444722b */ /* 0x040fe40000000044 */
[----:B------:R-:W-:-:S04]  /*5d00*/  DFMA R70, R4, -R110, R70 ;  /* 0x8000006e0446722b */ /* 0x000fc80000000046 */
[----:B------:R-:W-:-:S08]  /*5d10*/  DMUL R6, R76, R76 ;  /* 0x0000004c4c067228 */ /* 0x000fd00000000000 */
        /* <DEDUP_REMOVED lines=31> */
.L_x_100:
[----:B------:R-:W-:Y:S05]  /*5f10*/  BSYNC.RECONVERGENT B6 ;  /* 0x0000000000067941 */ /* 0x000fea0003800200 */
.L_x_99:
        /* <DEDUP_REMOVED lines=17> */
.L_x_102:
[----:B------:R-:W-:Y:S05]  /*6030*/  BSYNC.RECONVERGENT B6 ;  /* 0x0000000000067941 */ /* 0x000fea0003800200 */
.L_x_101:
[-C--:B------:R-:W-:Y:S02]  /*6040*/  DMUL R68, R68, R6.reuse ;  /* 0x0000000644447228 */ /* 0x080fe40000000000 */
[-C--:B------:R-:W-:Y:S02]  /*6050*/  DMUL R76, R76, R6.reuse ;  /* 0x000000064c4c7228 */ /* 0x080fe40000000000 */
[----:B------:R-:W-:-:S11]  /*6060*/  DMUL R70, R70, R6 ;  /* 0x0000000646467228 */ /* 0x000fd60000000000 */
.L_x_98:
[----:B------:R-:W-:Y:S05]  /*6070*/  BSYNC.RECONVERGENT B7 ;  /* 0x0000000000077941 */ /* 0x000fea0003800200 */
.L_x_97:
[----:B------:R-:W-:Y:S01]  /*6080*/  VIADD R3, R26, 0x1 ;  /* 0x000000011a037836 */ /* 0x000fe20000000000 */
[----:B------:R0:W-:Y:S01]  /*6090*/  STL.64 [R1], R126 ;  /* 0x0000007e01007387 */ /* 0x0001e20000100a00 */
[----:B------:R-:W-:Y:S01]  /*60a0*/  IMAD.MOV.U32 R4, RZ, RZ, R62 ;  /* 0x000000ffff047224 */ /* 0x000fe200078e003e */
[----:B------:R-:W-:Y:S01]  /*60b0*/  MOV R5, R63 ;  /* 0x0000003f00057202 */ /* 0x000fe20000000f00 */
[----:B------:R-:W-:Y:S01]  /*60c0*/  IMAD.MOV.U32 R6, RZ, RZ, R60 ;  /* 0x000000ffff067224 */ /* 0x000fe200078e003c */
[----:B------:R0:W-:Y:S01]  /*60d0*/  STL.64 [R1+0x10], R124 ;  /* 0x0000107c01007387 */ /* 0x0001e20000100a00 */
[----:B------:R-:W-:Y:S01]  /*60e0*/  IMAD.MOV.U32 R7, RZ, RZ, R61 ;  /* 0x000000ffff077224 */ /* 0x000fe200078e003d */
[----:B------:R-:W-:Y:S01]  /*60f0*/  MOV R10, R68 ;  /* 0x00000044000a7202 */ /* 0x000fe20000000f00 */
[----:B------:R-:W-:Y:S01]  /*6100*/  IMAD.MOV.U32 R8, RZ, RZ, R54 ;  /* 0x000000ffff087224 */ /* 0x000fe200078e0036 */
[----:B------:R0:W-:Y:S01]  /*6110*/  STL [R1+0x8], R16 ;  /* 0x0000081001007387 */ /* 0x0001e20000100800 */
[----:B------:R-:W-:Y:S01]  /*6120*/  IMAD.MOV.U32 R9, RZ, RZ, R55 ;  /* 0x000000ffff097224 */ /* 0x000fe200078e0037 */
[----:B------:R-:W-:Y:S01]  /*6130*/  MOV R15, R71 ;  /* 0x00000047000f7202 */ /* 0x000fe20000000f00 */
[----:B------:R-:W-:Y:S01]  /*6140*/  IMAD.MOV.U32 R11, RZ, RZ, R69 ;  /* 0x000000ffff0b7224 */ /* 0x000fe200078e0045 */
[----:B------:R0:W-:Y:S01]  /*6150*/  STL.64 [R1+0x18], R2 ;  /* 0x0000180201007387 */ /* 0x0001e20000100a00 */
[----:B------:R-:W-:Y:S01]  /*6160*/  IMAD.MOV.U32 R12, RZ, RZ, R76 ;  /* 0x000000ffff0c7224 */ /* 0x000fe200078e004c */
[----:B------:R-:W-:Y:S01]  /*6170*/  MOV R20, 0x61c0 ;  /* 0x000061c000147802 */ /* 0x000fe20000000f00 */
[----:B------:R-:W-:-:S02]  /*6180*/  IMAD.MOV.U32 R13, RZ, RZ, R77 ;  /* 0x000000ffff0d7224 */ /* 0x000fc400078e004d */
[----:B------:R-:W-:Y:S02]  /*6190*/  IMAD.MOV.U32 R14, RZ, RZ, R70 ;  /* 0x000000ffff0e7224 */ /* 0x000fe400078e0046 */
[----:B------:R-:W-:-:S07]  /*61a0*/  IMAD.MOV.U32 R21, RZ, RZ, 0x0 ;  /* 0x00000000ff157424 */ /* 0x000fce00078e00ff */
[----:B0-----:R-:W-:Y:S05]  /*61b0*/  CALL.REL.NOINC `($_Z16ray_trace_kernelP4Vec3P6SphereP5Lightii$_Z8cast_ray3RayP6SphereiP5Lightii) ;  /* 0xffffffa800007944 */ /* 0x001fea0003c3ffff */
[----:B------:R-:W-:Y:S01]  /*61c0*/  UMOV UR4, 0x33333333 ;  /* 0x3333333300047882 */ /* 0x000fe20000000000 */
[----:B------:R-:W-:Y:S02]  /*61d0*/  UMOV UR5, 0x3fd33333 ;  /* 0x3fd3333300057882 */ /* 0x000fe40000000000 */
[----:B------:R-:W-:Y:S02]  /*61e0*/  DMUL R4, R4, UR4 ;  /* 0x0000000404047c28 */ /* 0x000fe40008000000 */
[----:B------:R-:W-:Y:S02]  /*61f0*/  DMUL R6, R6, UR4 ;  /* 0x0000000406067c28 */ /* 0x000fe40008000000 */
[----:B------:R-:W-:Y:S01]  /*6200*/  DMUL R8, R8, UR4 ;  /* 0x0000000408087c28 */ /* 0x000fe20008000000 */
[----:B------:R-:W-:Y:S01]  /*6210*/  UMOV UR4, 0x66666666 ;  /* 0x6666666600047882 */ /* 0x000fe20000000000 */
[----:B------:R-:W-:Y:S02]  /*6220*/  UMOV UR5, 0x3fe66666 ;  /* 0x3fe6666600057882 */ /* 0x000fe40000000000 */
[----:B------:R-:W-:-:S02]  /*6230*/  DFMA R36, R36, UR4, R4 ;  /* 0x0000000424247c2b */ /* 0x000fc40008000004 */
[----:B------:R-:W-:Y:S02]  /*6240*/  DFMA R30, R30, UR4, R6 ;  /* 0x000000041e1e7c2b */ /* 0x000fe40008000006 */
[----:B------:R-:W-:Y:S01]  /*6250*/  DFMA R28, R28, UR4, R8 ;  /* 0x000000041c1c7c2b */ /* 0x000fe20008000008 */
[----:B------:R-:W-:Y:S10]  /*6260*/  BRA `(.L_x_96) ;  /* 0x0000000000207947 */ /* 0x000ff40003800000 */
.L_x_59:
[----:B------:R-:W-:Y:S01]  /*6270*/  DADD R76, R76, 1 ;  /* 0x3ff000004c4c7429 */ /* 0x000fe20000000000 */
[----:B------:R-:W-:Y:S01]  /*6280*/  UMOV UR4, 0x66666666 ;  /* 0x6666666600047882 */ /* 0x000fe20000000000 */
[----:B------:R-:W-:-:S06]  /*6290*/  UMOV UR5, 0x3fe66666 ;  /* 0x3fe6666600057882 */ /* 0x000fcc0000000000 */
[----:B------:R-:W-:-:S08]  /*62a0*/  DMUL R76, R76, 0.5 ;  /* 0x3fe000004c4c7828 */ /* 0x000fd00000000000 */
[----:B------:R-:W-:-:S08]  /*62b0*/  DADD R28, -R76, 1 ;  /* 0x3ff000004c1c7429 */ /* 0x000fd00000000100 */
[C-C-:B------:R-:W-:Y:S02]  /*62c0*/  DFMA R36, R76.reuse, 0.5, R28.reuse ;  /* 0x3fe000004c24782b */ /* 0x140fe4000000001c */
[C-C-:B------:R-:W-:Y:S02]  /*62d0*/  DFMA R30, R76.reuse, UR4, R28.reuse ;  /* 0x000000044c1e7c2b */ /* 0x140fe4000800001c */
[----:B------:R-:W-:-:S11]  /*62e0*/  DADD R28, R76, R28 ;  /* 0x000000004c1c7229 */ /* 0x000fd6000000001c */
.L_x_96:
[----:B------:R-:W-:Y:S05]  /*62f0*/  BSYNC.RECONVERGENT B11 ;  /* 0x00000000000b7941 */ /* 0x000fea0003800200 */
.L_x_58:
[----:B------:R-:W2:Y:S01]  /*6300*/  LDL R20, [R1+0x34] ;  /* 0x0000340001147983 */ /* 0x000ea20000100800 */
[----:B------:R0:W-:Y:S05]  /*6310*/  BMOV.32 B6, R17 ;  /* 0x0000001106007356 */ /* 0x0001ea0000000000 */
[----:B------:R-:W2:Y:S01]  /*6320*/  LDL R21, [R1+0x38] ;  /* 0x0000380001157983 */ /* 0x000ea20000100800 */
[----:B------:R1:W-:Y:S05]  /*6330*/  BMOV.32 B7, R18 ;  /* 0x0000001207007356 */ /* 0x0003ea0000000000 */
[----:B------:R3:W-:Y:S05]  /*6340*/  BMOV.32 B8, R19 ;  /* 0x0000001308007356 */ /* 0x0007ea0000000000 */
[----:B------:R4:W-:Y:S05]  /*6350*/  BMOV.32 B9, R22 ;  /* 0x0000001609007356 */ /* 0x0009ea0000000000 */
[----:B------:R4:W-:Y:S05]  /*6360*/  BMOV.32 B10, R23 ;  /* 0x000000170a007356 */ /* 0x0009ea0000000000 */
[----:B------:R4:W-:Y:S05]  /*6370*/  BMOV.32 B11, R24 ;  /* 0x000000180b007356 */ /* 0x0009ea0000000000 */
[----:B------:R-:W-:Y:S01]  /*6380*/  IMAD.MOV.U32 R4, RZ, RZ, R36 ;  /* 0x000000ffff047224 */ /* 0x000fe200078e0024 */
[----:B------:R-:W-:Y:S01]  /*6390*/  MOV R7, R31 ;  /* 0x0000001f00077202 */ /* 0x000fe20000000f00 */
[----:B------:R-:W-:Y:S01]  /*63a0*/  IMAD.MOV.U32 R5, RZ, RZ, R37 ;  /* 0x000000ffff057224 */ /* 0x000fe200078e0025 */
[----:B-----5:R-:W2:Y:S01]  /*63b0*/  LDL R2, [R1+0x20] ;  /* 0x0000200001027983 */ /* 0x020ea20000100800 */
[----:B------:R-:W-:-:S02]  /*63c0*/  IMAD.MOV.U32 R6, RZ, RZ, R30 ;  /* 0x000000ffff067224 */ /* 0x000fc400078e001e */
[----:B------:R-:W-:Y:S01]  /*63d0*/  IMAD.MOV.U32 R8, RZ, RZ, R28 ;  /* 0x000000ffff087224 */ /* 0x000fe200078e001c */
[----:B------:R-:W2:Y:S01]  /*63e0*/  LDL R16, [R1+0x24] ;  /* 0x0000240001107983 */ /* 0x000ea20000100800 */
[----:B------:R-:W-:-:S03]  /*63f0*/  IMAD.MOV.U32 R9, RZ, RZ, R29 ;  /* 0x000000ffff097224 */ /* 0x000fc600078e001d */
[----:B0-----:R-:W2:Y:S04]  /*6400*/  LDL R17, [R1+0x28] ;  /* 0x0000280001117983 */ /* 0x001ea80000100800 */
[----:B-1----:R-:W2:Y:S04]  /*6410*/  LDL R18, [R1+0x2c] ;  /* 0x00002c0001127983 */ /* 0x002ea80000100800 */
[----:B---3--:R-:W2:Y:S04]  /*6420*/  LDL R19, [R1+0x30] ;  /* 0x0000300001137983 */ /* 0x008ea80000100800 */
[----:B----4-:R-:W2:Y:S04]  /*6430*/  LDL R22, [R1+0x3c] ;  /* 0x00003c0001167983 */ /* 0x010ea80000100800 */
[----:B------:R-:W2:Y:S04]  /*6440*/  LDL R23, [R1+0x40] ;  /* 0x0000400001177983 */ /* 0x000ea80000100800 */
        /* <DEDUP_REMOVED lines=55> */
[----:B------:R0:W2:Y:S02]  /*67c0*/  LDL R127, [R1+0x120] ;  /* 0x00012000017f7983 */ /* 0x0000a40000100800 */
[----:B0-----:R-:W-:Y:S01]  /*67d0*/  VIADD R1, R1, 0x128 ;  /* 0x0000012801017836 */ /* 0x001fe20000000000 */
[----:B--2---:R-:W-:Y:S06]  /*67e0*/  RET.REL.NODEC R20 `(_Z16ray_trace_kernelP4Vec3P6SphereP5Lightii) ;  /* 0xffffff9814047950 */ /* 0x004fec0003c3ffff */
        .weak           $__internal_0_$__cuda_sm20_dblrcp_rn_slowpath_v3
        .type           $__internal_0_$__cuda_sm20_dblrcp_rn_slowpath_v3,@function
        .size           $__internal_0_$__cuda_sm20_dblrcp_rn_slowpath_v3,($__internal_1_$__cuda_sm20_div_rn_f64_full - $__internal_0_$__cuda_sm20_dblrcp_rn_slowpath_v3)
$__internal_0_$__cuda_sm20_dblrcp_rn_slowpath_v3:
[----:B------:R-:W-:Y:S01]  /*67f0*/  VIADD R1, R1, 0xfffffff8 ;  /* 0xfffffff801017836 */ /* 0x000fe20000000000 */
[----:B------:R-:W-:-:S04]  /*6800*/  MOV R3, R5 ;  /* 0x0000000500037202 */ /* 0x000fc80000000f00 */
[----:B------:R0:W-:Y:S02]  /*6810*/  STL [R1], R2 ;  /* 0x0000000201007387 */ /* 0x0001e40000100800 */
[----:B0-----:R-:W-:-:S06]  /*6820*/  IMAD.MOV.U32 R2, RZ, RZ, R4 ;  /* 0x000000ffff027224 */ /* 0x001fcc00078e0004 */
[----:B------:R-:W-:Y:S01]  /*6830*/  DSETP.GTU.AND P0, PT, |R2|, +INF , PT ;  /* 0x7ff000000200742a */ /* 0x000fe20003f0c200 */
[----:B------:R-:W-:-:S13]  /*6840*/  BSSY.RECONVERGENT B0, `(.L_x_103) ;  /* 0x0000022000007945 */ /* 0x000fda0003800200 */
[----:B------:R-:W-:Y:S05]  /*6850*/  @P0 BRA `(.L_x_104) ;  /* 0x0000000000780947 */ /* 0x000fea0003800000 */
[----:B------:R-:W-:-:S05]  /*6860*/  LOP3.LUT R8, R3, 0x7fffffff, RZ, 0xc0, !PT ;  /* 0x7fffffff03087812 */ /* 0x000fca00078ec0ff */
[----:B------:R-:W-:-:S05]  /*6870*/  VIADD R0, R8, 0xffffffff ;  /* 0xffffffff08007836 */ /* 0x000fca0000000000 */
[----:B------:R-:W-:-:S13]  /*6880*/  ISETP.GE.U32.AND P0, PT, R0, 0x7fefffff, PT ;  /* 0x7fefffff0000780c */ /* 0x000fda0003f06070 */
[----:B------:R-:W-:Y:S01]  /*6890*/  @P0 LOP3.LUT R5, R3, 0x7ff00000, RZ, 0x3c, !PT ;  /* 0x7ff0000003050812 */ /* 0x000fe200078e3cff */
[----:B------:R-:W-:Y:S01]  /*68a0*/  @P0 IMAD.MOV.U32 R4, RZ, RZ, RZ ;  /* 0x000000ffff040224 */ /* 0x000fe200078e00ff */
[----:B------:R-:W-:Y:S06]  /*68b0*/  @P0 BRA `(.L_x_105) ;  /* 0x0000000000680947 */ /* 0x000fec0003800000 */
[----:B------:R-:W-:-:S13]  /*68c0*/  ISETP.GE.U32.AND P0, PT, R8, 0x1000001, PT ;  /* 0x010000010800780c */ /* 0x000fda0003f06070 */
[----:B------:R-:W-:Y:S05]  /*68d0*/  @!P0 BRA `(.L_x_106) ;  /* 0x0000000000348947 */ /* 0x000fea0003800000 */
[----:B------:R-:W-:Y:S01]  /*68e0*/  VIADD R9, R3, 0xc0200000 ;  /* 0xc020000003097836 */ /* 0x000fe20000000000 */
[----:B------:R-:W-:-:S03]  /*68f0*/  MOV R8, R2 ;  /* 0x0000000200087202 */ /* 0x000fc60000000f00 */
[----:B------:R-:W0:Y:S03]  /*6900*/  MUFU.RCP64H R7, R9 ;  /* 0x0000000900077308 */ /* 0x000e260000001800 */
[----:B0-----:R-:W-:-:S08]  /*6910*/  DFMA R4, -R8, R6, 1 ;  /* 0x3ff000000804742b */ /* 0x001fd00000000106 */
[----:B------:R-:W-:-:S08]  /*6920*/  DFMA R4, R4, R4, R4 ;  /* 0x000000040404722b */ /* 0x000fd00000000004 */
[----:B------:R-:W-:-:S08]  /*6930*/  DFMA R4, R6, R4, R6 ;  /* 0x000000040604722b */ /* 0x000fd00000000006 */
[----:B------:R-:W-:-:S08]  /*6940*/  DFMA R6, -R8, R4, 1 ;  /* 0x3ff000000806742b */ /* 0x000fd00000000104 */
[----:B------:R-:W-:-:S08]  /*6950*/  DFMA R6, R4, R6, R4 ;  /* 0x000000060406722b */ /* 0x000fd00000000004 */
[----:B------:R-:W-:-:S08]  /*6960*/  DMUL R6, R6, 2.2250738585072013831e-308 ;  /* 0x0010000006067828 */ /* 0x000fd00000000000 */
[----:B------:R-:W-:-:S08]  /*6970*/  DFMA R2, -R2, R6, 1 ;  /* 0x3ff000000202742b */ /* 0x000fd00000000106 */
[----:B------:R-:W-:-:S08]  /*6980*/  DFMA R2, R2, R2, R2 ;  /* 0x000000020202722b */ /* 0x000fd00000000002 */
[----:B------:R-:W-:Y:S01]  /*6990*/  DFMA R4, R6, R2, R6 ;  /* 0x000000020604722b */ /* 0x000fe20000000006 */
[----:B------:R-:W-:Y:S10]  /*69a0*/  BRA `(.L_x_105) ;  /* 0x00000000002c7947 */ /* 0x000ff40003800000 */
.L_x_106:
[----:B------:R-:W-:-:S06]  /*69b0*/  DMUL R2, R2, 8.11296384146066816958e+31 ;  /* 0x4690000002027828 */ /* 0x000fcc0000000000 */
[----:B------:R-:W0:Y:S02]  /*69c0*/  MUFU.RCP64H R7, R3 ;  /* 0x0000000300077308 */ /* 0x000e240000001800 */
[----:B0-----:R-:W-:-:S08]  /*69d0*/  DFMA R4, -R2, R6, 1 ;  /* 0x3ff000000204742b */ /* 0x001fd00000000106 */
[----:B------:R-:W-:-:S08]  /*69e0*/  DFMA R4, R4, R4, R4 ;  /* 0x000000040404722b */ /* 0x000fd00000000004 */
[----:B------:R-:W-:-:S08]  /*69f0*/  DFMA R4, R6, R4, R6 ;  /* 0x000000040604722b */ /* 0x000fd00000000006 */
[----:B------:R-:W-:-:S08]  /*6a00*/  DFMA R6, -R2, R4, 1 ;  /* 0x3ff000000206742b */ /* 0x000fd00000000104 */
[----:B------:R-:W-:-:S08]  /*6a10*/  DFMA R4, R4, R6, R4 ;  /* 0x000000060404722b */ /* 0x000fd00000000004 */
[----:B------:R-:W-:Y:S01]  /*6a20*/  DMUL R4, R4, 8.11296384146066816958e+31 ;  /* 0x4690000004047828 */ /* 0x000fe20000000000 */
[----:B------:R-:W-:Y:S10]  /*6a30*/  BRA `(.L_x_105) ;  /* 0x0000000000087947 */ /* 0x000ff40003800000 */
.L_x_104:
[----:B------:R-:W-:Y:S01]  /*6a40*/  LOP3.LUT R5, R3, 0x80000, RZ, 0xfc, !PT ;  /* 0x0008000003057812 */ /* 0x000fe200078efcff */
[----:B------:R-:W-:-:S07]  /*6a50*/  IMAD.MOV.U32 R4, RZ, RZ, R2 ;  /* 0x000000ffff047224 */ /* 0x000fce00078e0002 */
.L_x_105:
[----:B------:R-:W-:Y:S05]  /*6a60*/  BSYNC.RECONVERGENT B0 ;  /* 0x0000000000007941 */ /* 0x000fea0003800200 */
.L_x_103:
[----:B------:R0:W2:Y:S02]  /*6a70*/  LDL R2, [R1] ;  /* 0x0000000001027983 */ /* 0x0000a40000100800 */
[----:B0-----:R-:W-:Y:S01]  /*6a80*/  VIADD R1, R1, 0x8 ;  /* 0x0000000801017836 */ /* 0x001fe20000000000 */
[----:B--2---:R-:W-:Y:S06]  /*6a90*/  RET.REL.NODEC R20 `(_Z16ray_trace_kernelP4Vec3P6SphereP5Lightii) ;  /* 0xffffff9414587950 */ /* 0x004fec0003c3ffff */
        .weak           $__internal_1_$__cuda_sm20_div_rn_f64_full
        .type           $__internal_1_$__cuda_sm20_div_rn_f64_full,@function
        .size           $__internal_1_$__cuda_sm20_div_rn_f64_full,($__internal_2_$__cuda_sm20_dsqrt_rn_f64_mediumpath_v1 - $__internal_1_$__cuda_sm20_div_rn_f64_full)
$__internal_1_$__cuda_sm20_div_rn_f64_full:
[----:B------:R-:W-:Y:S02]  /*6aa0*/  VIADD R1, R1, 0xffffffe0 ;  /* 0xffffffe001017836 */ /* 0x000fe40000000000 */
[----:B------:R-:W-:-:S03]  /*6ab0*/  IMAD.MOV.U32 R3, RZ, RZ, R5 ;  /* 0x000000ffff037224 */ /* 0x000fc600078e0005 */
[----:B------:R-:W-:Y:S04]  /*6ac0*/  STL [R1+0x18], R23 ;  /* 0x0000181701007387 */ /* 0x000fe80000100800 */
[----:B------:R-:W-:Y:S04]  /*6ad0*/  STL [R1+0x14], R22 ;  /* 0x0000141601007387 */ /* 0x000fe80000100800 */
[----:B------:R-:W-:Y:S04]  /*6ae0*/  STL [R1+0x10], R19 ;  /* 0x0000101301007387 */ /* 0x000fe80000100800 */
[----:B------:R-:W-:Y:S04]  /*6af0*/  STL [R1+0xc], R18 ;  /* 0x00000c1201007387 */ /* 0x000fe80000100800 */
[----:B------:R-:W-:Y:S04]  /*6b00*/  STL [R1+0x8], R17 ;  /* 0x0000081101007387 */ /* 0x000fe80000100800 */
[----:B------:R-:W-:Y:S04]  /*6b10*/  STL [R1+0x4], R16 ;  /* 0x0000041001007387 */ /* 0x000fe80000100800 */
[----:B------:R0:W-:Y:S02]  /*6b20*/  STL [R1], R2 ;  /* 0x0000000201007387 */ /* 0x0001e40000100800 */
[----:B0-----:R-:W-:-:S02]  /*6b30*/  MOV R2, R4 ;  /* 0x0000000400027202 */ /* 0x001fc40000000f00 */
[C---:B------:R-:W-:Y:S01]  /*6b40*/  FSETP.GEU.AND P0, PT, |R7|.reuse, 1.469367938527859385e-39, PT ;  /* 0x001000000700780b */ /* 0x040fe20003f0e200 */
[----:B------:R-:W-:Y:S01]  /*6b50*/  IMAD.MOV.U32 R4, RZ, RZ, 0x1 ;  /* 0x00000001ff047424 */ /* 0x000fe200078e00ff */
[----:B------:R-:W-:Y:S01]  /*6b60*/  LOP3.LUT R8, R7, 0x800fffff, RZ, 0xc0, !PT ;  /* 0x800fffff07087812 */ /* 0x000fe200078ec0ff */
[----:B------:R-:W-:Y:S01]  /*6b70*/  IMAD.MOV.U32 R16, RZ, RZ, 0x1ca00000 ;  /* 0x1ca00000ff107424 */ /* 0x000fe200078e00ff */
[----:B------:R-:W-:Y:S01]  /*6b80*/  FSETP.GEU.AND P2, PT, |R3|, 1.469367938527859385e-39, PT ;  /* 0x001000000300780b */ /* 0x000fe20003f4e200 */
[----:B------:R-:W-:Y:S01]  /*6b90*/  BSSY.RECONVERGENT B0, `(.L_x_107) ;  /* 0x000004f000007945 */ /* 0x000fe20003800200 */
[----:B------:R-:W-:Y:S01]  /*6ba0*/  LOP3.LUT R9, R8, 0x3ff00000, RZ, 0xfc, !PT ;  /* 0x3ff0000008097812 */ /* 0x000fe200078efcff */
[----:B------:R-:W-:Y:S01]  /*6bb0*/  IMAD.MOV.U32 R8, RZ, RZ, R6 ;  /* 0x000000ffff087224 */ /* 0x000fe200078e0006 */
[----:B------:R-:W-:Y:S02]  /*6bc0*/  LOP3.LUT R18, R7, 0x7ff00000, RZ, 0xc0, !PT ;  /* 0x7ff0000007127812 */ /* 0x000fe400078ec0ff */
[----:B------:R-:W-:-:S03]  /*6bd0*/  LOP3.LUT R19, R3, 0x7ff00000, RZ, 0xc0, !PT ;  /* 0x7ff0000003137812 */ /* 0x000fc600078ec0ff */
[----:B------:R-:W-:Y:S01]  /*6be0*/  @!P0 DMUL R8, R6, 8.98846567431157953865e+307 ;  /* 0x7fe0000006088828 */ /* 0x000fe20000000000 */
[----:B------:R-:W-:Y:S01]  /*6bf0*/  ISETP.GE.U32.AND P1, PT, R19, R18, PT ;  /* 0x000000121300720c */ /* 0x000fe20003f26070 */
[----:B------:R-:W-:Y:S02]  /*6c00*/  IMAD.MOV.U32 R17, RZ, RZ, R19 ;  /* 0x000000ffff117224 */ /* 0x000fe400078e0013 */
[----:B------:R-:W-:Y:S02]  /*6c10*/  IMAD.MOV.U32 R0, RZ, RZ, R18 ;  /* 0x000000ffff007224 */ /* 0x000fe400078e0012 */
[----:B------:R-:W0:Y:S04]  /*6c20*/  MUFU.RCP64H R5, R9 ;  /* 0x0000000900057308 */ /* 0x000e280000001800 */
[----:B------:R-:W-:-:S05]  /*6c30*/  @!P0 LOP3.LUT R0, R9, 0x7ff00000, RZ, 0xc0, !PT ;  /* 0x7ff0000009008812 */ /* 0x000fca00078ec0ff */
[----:B------:R-:W-:Y:S01]  /*6c40*/  VIADD R23, R0, 0xffffffff ;  /* 0xffffffff00177836 */ /* 0x000fe20000000000 */
[----:B0-----:R-:W-:-:S08]  /*6c50*/  DFMA R10, R4, -R8, 1 ;  /* 0x3ff00000040a742b */ /* 0x001fd00000000808 */
[----:B------:R-:W-:-:S08]  /*6c60*/  DFMA R10, R10, R10, R10 ;  /* 0x0000000a0a0a722b */ /* 0x000fd0000000000a */
[----:B------:R-:W-:Y:S01]  /*6c70*/  DFMA R12, R4, R10, R4 ;  /* 0x0000000a040c722b */ /* 0x000fe20000000004 */
[----:B------:R-:W-:Y:S01]  /*6c80*/  SEL R11, R16, 0x63400000, !P1 ;  /* 0x63400000100b7807 */ /* 0x000fe20004800000 */
[----:B------:R-:W-:-:S03]  /*6c90*/  IMAD.MOV.U32 R10, RZ, RZ, R2 ;  /* 0x000000ffff0a7224 */ /* 0x000fc600078e0002 */
[C-C-:B------:R-:W-:Y:S02]  /*6ca0*/  @!P2 LOP3.LUT R4, R11.reuse, 0x80000000, R3.reuse, 0xf8, !PT ;  /* 0x800000000b04a812 */ /* 0x140fe400078ef803 */
[----:B------:R-:W-:Y:S01]  /*6cb0*/  LOP3.LUT R11, R11, 0x800fffff, R3, 0xf8, !PT ;  /* 0x800fffff0b0b7812 */ /* 0x000fe200078ef803 */
[----:B------:R-:W-:Y:S01]  /*6cc0*/  DFMA R14, R12, -R8, 1 ;  /* 0x3ff000000c0e742b */ /* 0x000fe20000000808 */
[----:B------:R-:W-:Y:S02]  /*6cd0*/  @!P2 LOP3.LUT R5, R4, 0x100000, RZ, 0xfc, !PT ;  /* 0x001000000405a812 */ /* 0x000fe400078efcff */
[----:B------:R-:W-:-:S05]  /*6ce0*/  @!P2 MOV R4, RZ ;  /* 0x000000ff0004a202 */ /* 0x000fca0000000f00 */
[----:B------:R-:W-:Y:S02]  /*6cf0*/  DFMA R14, R12, R14, R12 ;  /* 0x0000000e0c0e722b */ /* 0x000fe4000000000c */
[----:B------:R-:W-:-:S08]  /*6d00*/  @!P2 DFMA R10, R10, 2, -R4 ;  /* 0x400000000a0aa82b */ /* 0x000fd00000000804 */
[----:B------:R-:W-:Y:S02]  /*6d10*/  DMUL R4, R14, R10 ;  /* 0x0000000a0e047228 */ /* 0x000fe40000000000 */
[----:B------:R-:W-:-:S05]  /*6d20*/  @!P2 LOP3.LUT R17, R11, 0x7ff00000, RZ, 0xc0, !PT ;  /* 0x7ff000000b11a812 */ /* 0x000fca00078ec0ff */
[----:B------:R-:W-:Y:S01]  /*6d30*/  VIADD R22, R17, 0xffffffff ;  /* 0xffffffff11167836 */ /* 0x000fe20000000000 */
[----:B------:R-:W-:-:S04]  /*6d40*/  DFMA R12, R4, -R8, R10 ;  /* 0x80000008040c722b */ /* 0x000fc8000000000a */
[----:B------:R-:W-:-:S04]  /*6d50*/  ISETP.GT.U32.AND P0, PT, R22, 0x7feffffe, PT ;  /* 0x7feffffe1600780c */ /* 0x000fc80003f04070 */
[----:B------:R-:W-:Y:S01]  /*6d60*/  ISETP.GT.U32.OR P0, PT, R23, 0x7feffffe, P0 ;  /* 0x7feffffe1700780c */ /* 0x000fe20000704470 */
[----:B------:R-:W-:-:S12]  /*6d70*/  DFMA R12, R14, R12, R4 ;  /* 0x0000000c0e0c722b */ /* 0x000fd80000000004 */
[----:B------:R-:W-:Y:S05]  /*6d80*/  @P0 BRA `(.L_x_108) ;  /* 0x0000000000680947 */ /* 0x000fea0003800000 */
[CC--:B------:R-:W-:Y:S01]  /*6d90*/  VIADDMNMX R0, R19.reuse, -R18.reuse, 0xb9600000, !PT ;  /* 0xb960000013007446 */ /* 0x0c0fe20007800912 */
[----:B------:R-:W-:Y:S01]  /*6da0*/  IMAD.MOV.U32 R2, RZ, RZ, RZ ;  /* 0x000000ffff027224 */ /* 0x000fe200078e00ff */
[----:B------:R-:W-:Y:S02]  /*6db0*/  ISETP.GE.U32.AND P0, PT, R19, R18, PT ;  /* 0x000000121300720c */ /* 0x000fe40003f06070 */
[----:B------:R-:W-:Y:S02]  /*6dc0*/  VIMNMX R0, PT, PT, R0, 0x46a00000, PT ;  /* 0x46a0000000007848 */ /* 0x000fe40003fe0100 */
[----:B------:R-:W-:-:S04]  /*6dd0*/  SEL R3, R16, 0x63400000, !P0 ;  /* 0x6340000010037807 */ /* 0x000fc80004000000 */
[----:B------:R-:W-:-:S05]  /*6de0*/  IADD3 R0, PT, PT, -R3, R0, RZ ;  /* 0x0000000003007210 */ /* 0x000fca0007ffe1ff */
[----:B------:R-:W-:-:S06]  /*6df0*/  VIADD R3, R0, 0x7fe00000 ;  /* 0x7fe0000000037836 */ /* 0x000fcc0000000000 */
[----:B------:R-:W-:-:S10]  /*6e00*/  DMUL R4, R12, R2 ;  /* 0x000000020c047228 */ /* 0x000fd40000000000 */
[----:B------:R-:W-:-:S13]  /*6e10*/  FSETP.GTU.AND P0, PT, |R5|, 1.469367938527859385e-39, PT ;  /* 0x001000000500780b */ /* 0x000fda0003f0c200 */
[----:B------:R-:W-:Y:S05]  /*6e20*/  @P0 BRA `(.L_x_109) ;  /* 0x0000000000940947 */ /* 0x000fea0003800000 */
[----:B------:R-:W-:Y:S01]  /*6e30*/  DFMA R8, R12, -R8, R10 ;  /* 0x800000080c08722b */ /* 0x000fe2000000000a */
[----:B------:R-:W-:-:S09]  /*6e40*/  IMAD.MOV.U32 R2, RZ, RZ, RZ ;  /* 0x000000ffff027224 */ /* 0x000fd200078e00ff */
[C---:B------:R-:W-:Y:S02]  /*6e50*/  FSETP.NEU.AND P0, PT, R9.reuse, RZ, PT ;  /* 0x000000ff0900720b */ /* 0x040fe40003f0d000 */
[----:B------:R-:W-:-:S04]  /*6e60*/  LOP3.LUT R11, R9, 0x80000000, R7, 0x48, !PT ;  /* 0x80000000090b7812 */ /* 0x000fc800078e4807 */
[----:B------:R-:W-:-:S07]  /*6e70*/  LOP3.LUT R3, R11, R3, RZ, 0xfc, !PT ;  /* 0x000000030b037212 */ /* 0x000fce00078efcff */
[----:B------:R-:W-:Y:S05]  /*6e80*/  @!P0 BRA `(.L_x_109) ;  /* 0x00000000007c8947 */ /* 0x000fea0003800000 */
[----:B------:R-:W-:Y:S01]  /*6e90*/  IMAD.MOV R7, RZ, RZ, -R0 ;  /* 0x000000ffff077224 */ /* 0x000fe200078e0a00 */
[----:B------:R-:W-:Y:S01]  /*6ea0*/  MOV R6, RZ ;  /* 0x000000ff00067202 */ /* 0x000fe20000000f00 */
[----:B------:R-:W-:-:S05]  /*6eb0*/  DMUL.RP R2, R12, R2 ;  /* 0x000000020c027228 */ /* 0x000fca0000008000 */
[----:B------:R-:W-:-:S05]  /*6ec0*/  DFMA R6, R4, -R6, R12 ;  /* 0x800000060406722b */ /* 0x000fca000000000c */
[----:B------:R-:W-:Y:S02]  /*6ed0*/  LOP3.LUT R11, R3, R11, RZ, 0x3c, !PT ;  /* 0x0000000b030b7212 */ /* 0x000fe400078e3cff */
[----:B------:R-:W-:-:S04]  /*6ee0*/  IADD3 R6, PT, PT, -R0, -0x43300000, RZ ;  /* 0xbcd0000000067810 */ /* 0x000fc80007ffe1ff */
[----:B------:R-:W-:-:S04]  /*6ef0*/  FSETP.NEU.AND P0, PT, |R7|, R6, PT ;  /* 0x000000060700720b */ /* 0x000fc80003f0d200 */
[----:B------:R-:W-:Y:S02]  /*6f00*/  FSEL R4, R2, R4, !P0 ;  /* 0x0000000402047208 */ /* 0x000fe40004000000 */
[----:B------:R-:W-:Y:S01]  /*6f10*/  FSEL R5, R11, R5, !P0 ;  /* 0x000000050b057208 */ /* 0x000fe20004000000 */
[----:B------:R-:W-:Y:S06]  /*6f20*/  BRA `(.L_x_109) ;  /* 0x0000000000547947 */ /* 0x000fec0003800000 */
.L_x_108:
[----:B------:R-:W-:-:S14]  /*6f30*/  DSETP.NAN.AND P0, PT, R2, R2, PT ;  /* 0x000000020200722a */ /* 0x000fdc0003f08000 */
[----:B------:R-:W-:Y:S05]  /*6f40*/  @P0 BRA `(.L_x_110) ;  /* 0x0000000000440947 */ /* 0x000fea0003800000 */
[----:B------:R-:W-:-:S14]  /*6f50*/  DSETP.NAN.AND P0, PT, R6, R6, PT ;  /* 0x000000060600722a */ /* 0x000fdc0003f08000 */
[----:B------:R-:W-:Y:S05]  /*6f60*/  @P0 BRA `(.L_x_111) ;  /* 0x0000000000300947 */ /* 0x000fea0003800000 */
[----:B------:R-:W-:Y:S01]  /*6f70*/  ISETP.NE.AND P0, PT, R17, R0, PT ;  /* 0x000000001100720c */ /* 0x000fe20003f05270 */
[----:B------:R-:W-:Y:S02]  /*6f80*/  IMAD.MOV.U32 R4, RZ, RZ, 0x0 ;  /* 0x00000000ff047424 */ /* 0x000fe400078e00ff */
[----:B------:R-:W-:-:S10]  /*6f90*/  IMAD.MOV.U32 R5, RZ, RZ, -0x80000 ;  /* 0xfff80000ff057424 */ /* 0x000fd400078e00ff */
[----:B------:R-:W-:Y:S05]  /*6fa0*/  @!P0 BRA `(.L_x_109) ;  /* 0x0000000000348947 */ /* 0x000fea0003800000 */
[----:B------:R-:W-:Y:S02]  /*6fb0*/  ISETP.NE.AND P0, PT, R17, 0x7ff00000, PT ;  /* 0x7ff000001100780c */ /* 0x000fe40003f05270 */
[----:B------:R-:W-:Y:S02]  /*6fc0*/  LOP3.LUT R5, R3, 0x80000000, R7, 0x48, !PT ;  /* 0x8000000003057812 */ /* 0x000fe400078e4807 */
[----:B------:R-:W-:-:S13]  /*6fd0*/  ISETP.EQ.OR P0, PT, R0, RZ, !P0 ;  /* 0x000000ff0000720c */ /* 0x000fda0004702670 */
[----:B------:R-:W-:Y:S01]  /*6fe0*/  @P0 LOP3.LUT R0, R5, 0x7ff00000, RZ, 0xfc, !PT ;  /* 0x7ff0000005000812 */ /* 0x000fe200078efcff */
[----:B------:R-:W-:Y:S02]  /*6ff0*/  @!P0 IMAD.MOV.U32 R4, RZ, RZ, RZ ;  /* 0x000000ffff048224 */ /* 0x000fe400078e00ff */
[----:B------:R-:W-:Y:S01]  /*7000*/  @P0 IMAD.MOV.U32 R4, RZ, RZ, RZ ;  /* 0x000000ffff040224 */ /* 0x000fe200078e00ff */
[----:B------:R-:W-:Y:S01]  /*7010*/  @P0 MOV R5, R0 ;  /* 0x0000000000050202 */ /* 0x000fe20000000f00 */
[----:B------:R-:W-:Y:S06]  /*7020*/  BRA `(.L_x_109) ;  /* 0x0000000000147947 */ /* 0x000fec0003800000 */
.L_x_111:
[----:B------:R-:W-:Y:S01]  /*7030*/  LOP3.LUT R5, R7, 0x80000, RZ, 0xfc, !PT ;  /* 0x0008000007057812 */ /* 0x000fe200078efcff */
[----:B------:R-:W-:Y:S01]  /*7040*/  IMAD.MOV.U32 R4, RZ, RZ, R6 ;  /* 0x000000ffff047224 */ /* 0x000fe200078e0006 */
[----:B------:R-:W-:Y:S06]  /*7050*/  BRA `(.L_x_109) ;  /* 0x0000000000087947 */ /* 0x000fec0003800000 */
.L_x_110:
[----:B------:R-:W-:Y:S01]  /*7060*/  LOP3.LUT R5, R3, 0x80000, RZ, 0xfc, !PT ;  /* 0x0008000003057812 */ /* 0x000fe200078efcff */
[----:B------:R-:W-:-:S07]  /*7070*/  IMAD.MOV.U32 R4, RZ, RZ, R2 ;  /* 0x000000ffff047224 */ /* 0x000fce00078e0002 */
.L_x_109:
[----:B------:R-:W-:Y:S05]  /*7080*/  BSYNC.RECONVERGENT B0 ;  /* 0x0000000000007941 */ /* 0x000fea0003800200 */
.L_x_107:
[----:B------:R-:W2:Y:S04]  /*7090*/  LDL R2, [R1] ;  /* 0x0000000001027983 */ /* 0x000ea80000100800 */
        /* <DEDUP_REMOVED lines=8> */
        .weak           $__internal_2_$__cuda_sm20_dsqrt_rn_f64_mediumpath_v1
        .type           $__internal_2_$__cuda_sm20_dsqrt_rn_f64_mediumpath_v1,@function
        .size           $__internal_2_$__cuda_sm20_dsqrt_rn_f64_mediumpath_v1,($_Z16ray_trace_kernelP4Vec3P6SphereP5Lightii$__internal_accurate_pow - $__internal_2_$__cuda_sm20_dsqrt_rn_f64_mediumpath_v1)
$__internal_2_$__cuda_sm20_dsqrt_rn_f64_mediumpath_v1:
[----:B------:R-:W-:Y:S01]  /*7120*/  VIADD R1, R1, 0xfffffff8 ;  /* 0xfffffff801017836 */ /* 0x000fe20000000000 */
[----:B------:R-:W-:-:S04]  /*7130*/  MOV R3, R5 ;  /* 0x0000000500037202 */ /* 0x000fc80000000f00 */
[----:B------:R0:W-:Y:S02]  /*7140*/  STL [R1], R2 ;  /* 0x0000000201007387 */ /* 0x0001e40000100800 */
[----:B0-----:R-:W-:Y:S01]  /*7150*/  IMAD.MOV.U32 R2, RZ, RZ, R4 ;  /* 0x000000ffff027224 */ /* 0x001fe200078e0004 */
[----:B------:R-:W-:Y:S01]  /*7160*/  ISETP.GE.U32.AND P0, PT, R6, -0x3400000, PT ;  /* 0xfcc000000600780c */ /* 0x000fe20003f06070 */
[----:B------:R-:W-:-:S12]  /*7170*/  BSSY.RECONVERGENT B0, `(.L_x_112) ;  /* 0x0000023000007945 */ /* 0x000fd80003800200 */
[----:B------:R-:W-:Y:S05]  /*7180*/  @!P0 BRA `(.L_x_113) ;  /* 0x0000000000208947 */ /* 0x000fea0003800000 */
[----:B------:R-:W-:-:S10]  /*7190*/  DFMA.RM R8, R8, R10, R12 ;  /* 0x0000000a0808722b */ /* 0x000fd4000000400c */
[----:B------:R-:W-:-:S05]  /*71a0*/  IADD3 R4, P0, PT, R8, 0x1, RZ ;  /* 0x0000000108047810 */ /* 0x000fca0007f1e0ff */
[----:B------:R-:W-:-:S06]  /*71b0*/  IMAD.X R5, RZ, RZ, R9, P0 ;  /* 0x000000ffff057224 */ /* 0x000fcc00000e0609 */
[----:B------:R-:W-:-:S08]  /*71c0*/  DFMA.RP R2, -R8, R4, R2 ;  /* 0x000000040802722b */ /* 0x000fd00000008102 */
[----:B------:R-:W-:-:S06]  /*71d0*/  DSETP.GT.AND P0, PT, R2, RZ, PT ;  /* 0x000000ff0200722a */ /* 0x000fcc0003f04000 */
[----:B------:R-:W-:Y:S02]  /*71e0*/  FSEL R4, R4, R8, P0 ;  /* 0x0000000804047208 */ /* 0x000fe40000000000 */
[----:B------:R-:W-:Y:S01]  /*71f0*/  FSEL R5, R5, R9, P0 ;  /* 0x0000000905057208 */ /* 0x000fe20000000000 */
[----:B------:R-:W-:Y:S06]  /*7200*/  BRA `(.L_x_114) ;  /* 0x0000000000647947 */ /* 0x000fec0003800000 */
.L_x_113:
[----:B------:R-:W-:-:S14]  /*7210*/  DSETP.NE.AND P0, PT, R2, RZ, PT ;  /* 0x000000ff0200722a */ /* 0x000fdc0003f05000 */
[----:B------:R-:W-:Y:S05]  /*7220*/  @!P0 BRA `(.L_x_115) ;  /* 0x0000000000588947 */ /* 0x000fea0003800000 */
[----:B------:R-:W-:-:S13]  /*7230*/  ISETP.GE.AND P0, PT, R3, RZ, PT ;  /* 0x000000ff0300720c */ /* 0x000fda0003f06270 */
[----:B------:R-:W-:Y:S02]  /*7240*/  @!P0 IMAD.MOV.U32 R4, RZ, RZ, 0x0 ;  /* 0x00000000ff048424 */ /* 0x000fe400078e00ff */
[----:B------:R-:W-:Y:S01]  /*7250*/  @!P0 IMAD.MOV.U32 R5, RZ, RZ, -0x80000 ;  /* 0xfff80000ff058424 */ /* 0x000fe200078e00ff */
[----:B------:R-:W-:Y:S06]  /*7260*/  @!P0 BRA `(.L_x_114) ;  /* 0x00000000004c8947 */ /* 0x000fec0003800000 */
[----:B------:R-:W-:-:S13]  /*7270*/  ISETP.GT.AND P0, PT, R3, 0x7fefffff, PT ;  /* 0x7fefffff0300780c */ /* 0x000fda0003f04270 */
[----:B------:R-:W-:Y:S05]  /*7280*/  @P0 BRA `(.L_x_115) ;  /* 0x0000000000400947 */ /* 0x000fea0003800000 */
[----:B------:R-:W-:Y:S01]  /*7290*/  DMUL R2, R2, 8.11296384146066816958e+31 ;  /* 0x4690000002027828 */ /* 0x000fe20000000000 */
[----:B------:R-:W-:Y:S01]  /*72a0*/  MOV R4, RZ ;  /* 0x000000ff00047202 */ /* 0x000fe20000000f00 */
[----:B------:R-:W-:Y:S02]  /*72b0*/  IMAD.MOV.U32 R8, RZ, RZ, 0x0 ;  /* 0x00000000ff087424 */ /* 0x000fe400078e00ff */
[----:B------:R-:W-:Y:S02]  /*72c0*/  IMAD.MOV.U32 R9, RZ, RZ, 0x3fd80000 ;  /* 0x3fd80000ff097424 */ /* 0x000fe400078e00ff */
[----:B------:R-:W0:Y:S02]  /*72d0*/  MUFU.RSQ64H R5, R3 ;  /* 0x0000000300057308 */ /* 0x000e240000001c00 */
[----:B0-----:R-:W-:-:S08]  /*72e0*/  DMUL R6, R4, R4 ;  /* 0x0000000404067228 */ /* 0x001fd00000000000 */
[----:B------:R-:W-:-:S08]  /*72f0*/  DFMA R6, R2, -R6, 1 ;  /* 0x3ff000000206742b */ /* 0x000fd00000000806 */
[----:B------:R-:W-:Y:S02]  /*7300*/  DFMA R8, R6, R8, 0.5 ;  /* 0x3fe000000608742b */ /* 0x000fe40000000008 */
[----:B------:R-:W-:-:S08]  /*7310*/  DMUL R6, R4, R6 ;  /* 0x0000000604067228 */ /* 0x000fd00000000000 */
[----:B------:R-:W-:-:S08]  /*7320*/  DFMA R6, R8, R6, R4 ;  /* 0x000000060806722b */ /* 0x000fd00000000004 */
[----:B------:R-:W-:Y:S02]  /*7330*/  DMUL R4, R2, R6 ;  /* 0x0000000602047228 */ /* 0x000fe40000000000 */
[----:B------:R-:W-:-:S06]  /*7340*/  VIADD R7, R7, 0xfff00000 ;  /* 0xfff0000007077836 */ /* 0x000fcc0000000000 */
[----:B------:R-:W-:-:S08]  /*7350*/  DFMA R8, R4, -R4, R2 ;  /* 0x800000040408722b */ /* 0x000fd00000000002 */
[----:B------:R-:W-:-:S10]  /*7360*/  DFMA R4, R6, R8, R4 ;  /* 0x000000080604722b */ /* 0x000fd40000000004 */
[----:B------:R-:W-:Y:S01]  /*7370*/  VIADD R5, R5, 0xfcb00000 ;  /* 0xfcb0000005057836 */ /* 0x000fe20000000000 */
[----:B------:R-:W-:Y:S06]  /*7380*/  BRA `(.L_x_114) ;  /* 0x0000000000047947 */ /* 0x000fec0003800000 */
.L_x_115:
[----:B------:R-:W-:-:S11]  /*7390*/  DADD R4, R2, R2 ;  /* 0x0000000002047229 */ /* 0x000fd60000000002 */
.L_x_114:
[----:B------:R-:W-:Y:S05]  /*73a0*/  BSYNC.RECONVERGENT B0 ;  /* 0x0000000000007941 */ /* 0x000fea0003800200 */
.L_x_112:
[----:B------:R0:W2:Y:S02]  /*73b0*/  LDL R2, [R1] ;  /* 0x0000000001027983 */ /* 0x0000a40000100800 */
[----:B0-----:R-:W-:Y:S01]  /*73c0*/  IADD3 R1, PT, PT, R1, 0x8, RZ ;  /* 0x0000000801017810 */ /* 0x001fe20007ffe0ff */
[----:B--2---:R-:W-:Y:S06]  /*73d0*/  RET.REL.NODEC R20 `(_Z16ray_trace_kernelP4Vec3P6SphereP5Lightii) ;  /* 0xffffff8c14087950 */ /* 0x004fec0003c3ffff */
        .type           $_Z16ray_trace_kernelP4Vec3P6SphereP5Lightii$__internal_accurate_pow,@function
        .size           $_Z16ray_trace_kernelP4Vec3P6SphereP5Lightii$__internal_accurate_pow,(.L_x_123 - $_Z16ray_trace_kernelP4Vec3P6SphereP5Lightii$__internal_accurate_pow)
$_Z16ray_trace_kernelP4Vec3P6SphereP5Lightii$__internal_accurate_pow:
        /* <DEDUP_REMOVED lines=12> */
[----:B------:R0:W-:Y:S02]  /*74a0*/  STL [R1], R2 ;  /* 0x0000000201007387 */ /* 0x0001e40000100800 */
[----:B0-----:R-:W-:Y:S01]  /*74b0*/  IMAD.MOV.U32 R2, RZ, RZ, R4 ;  /* 0x000000ffff027224 */ /* 0x001fe200078e0004 */
[----:B------:R-:W-:Y:S01]  /*74c0*/  ISETP.GT.U32.AND P0, PT, R3, 0xfffff, PT ;  /* 0x000fffff0300780c */ /* 0x000fe20003f04070 */
[----:B------:R-:W-:Y:S01]  /*74d0*/  IMAD.MOV.U32 R0, RZ, RZ, R3 ;  /* 0x000000ffff007224 */ /* 0x000fe200078e0003 */
[----:B------:R-:W-:Y:S01]  /*74e0*/  MOV R8, RZ ;  /* 0x000000ff00087202 */ /* 0x000fe20000000f00 */
[----:B------:R-:W-:Y:S01]  /*74f0*/  IMAD.MOV.U32 R14, RZ, RZ, 0x41ad3b5a ;  /* 0x41ad3b5aff0e7424 */ /* 0x000fe200078e00ff */
[----:B------:R-:W-:Y:S01]  /*7500*/  UMOV UR4, 0x7d2cafe2 ;  /* 0x7d2cafe200047882 */ /* 0x000fe20000000000 */
[----:B------:R-:W-:Y:S01]  /*7510*/  IMAD.MOV.U32 R15, RZ, RZ, 0x3ed0f5d2 ;  /* 0x3ed0f5d2ff0f7424 */ /* 0x000fe200078e00ff */
[----:B------:R-:W-:Y:S01]  /*7520*/  UMOV UR5, 0x3eb0f5ff ;  /* 0x3eb0f5ff00057882 */ /* 0x000fe20000000000 */
[----:B------:R-:W-:Y:S01]  /*7530*/  UMOV UR6, 0x3b39803f ;  /* 0x3b39803f00067882 */ /* 0x000fe20000000000 */
[----:B------:R-:W-:Y:S01]  /*7540*/  UMOV UR7, 0x3c7abc9e ;  /* 0x3c7abc9e00077882 */ /* 0x000fe20000000000 */
[----:B------:R-:W-:Y:S04]  /*7550*/  BSSY.RECONVERGENT B0, `(.L_x_116) ;  /* 0x000009b000007945 */ /* 0x000fe80003800200 */
[----:B------:R-:W-:-:S10]  /*7560*/  @!P0 DMUL R26, R2, 1.80143985094819840000e+16 ;  /* 0x43500000021a8828 */ /* 0x000fd40000000000 */
[----:B------:R-:W-:Y:S01]  /*7570*/  @!P0 MOV R0, R27 ;  /* 0x0000001b00008202 */ /* 0x000fe20000000f00 */
[----:B------:R-:W-:-:S03]  /*7580*/  @!P0 IMAD.MOV.U32 R2, RZ, RZ, R26 ;  /* 0x000000ffff028224 */ /* 0x000fc600078e001a */
[----:B------:R-:W-:Y:S01]  /*7590*/  LOP3.LUT R0, R0, 0x800fffff, RZ, 0xc0, !PT ;  /* 0x800fffff00007812 */ /* 0x000fe200078ec0ff */
[----:B------:R-:W-:Y:S01]  /*75a0*/  IMAD.MOV.U32 R4, RZ, RZ, R2 ;  /* 0x000000ffff047224 */ /* 0x000fe200078e0002 */
[----:B------:R-:W-:Y:S02]  /*75b0*/  SHF.R.U32.HI R2, RZ, 0x14, R3 ;  /* 0x00000014ff027819 */ /* 0x000fe40000011603 */
[----:B------:R-:W-:Y:S02]  /*75c0*/  LOP3.LUT R5, R0, 0x3ff00000, RZ, 0xfc, !PT ;  /* 0x3ff0000000057812 */ /* 0x000fe400078efcff */
[----:B------:R-:W-:Y:S02]  /*75d0*/  @!P0 LEA.HI R2, R27, 0xffffffca, RZ, 0xc ;  /* 0xffffffca1b028811 */ /* 0x000fe400078f60ff */
[----:B------:R-:W-:Y:S02]  /*75e0*/  ISETP.GE.U32.AND P1, PT, R5, 0x3ff6a09f, PT ;  /* 0x3ff6a09f0500780c */ /* 0x000fe40003f26070 */
[----:B------:R-:W-:-:S11]  /*75f0*/  IADD3 R3, PT, PT, R2, -0x3ff, RZ ;  /* 0xfffffc0102037810 */ /* 0x000fd60007ffe0ff */
[----:B------:R-:W-:Y:S02]  /*7600*/  @P1 VIADD R7, R5, 0xfff00000 ;  /* 0xfff0000005071836 */ /* 0x000fe40000000000 */
[----:B------:R-:W-:Y:S02]  /*7610*/  @P1 VIADD R3, R2, 0xfffffc02 ;  /* 0xfffffc0202031836 */ /* 0x000fe40000000000 */
[----:B------:R-:W-:-:S03]  /*7620*/  @P1 IMAD.MOV.U32 R5, RZ, RZ, R7 ;  /* 0x000000ffff051224 */ /* 0x000fc600078e0007 */
[----:B------:R-:W-:Y:S01]  /*7630*/  LOP3.LUT R2, R3, 0x80000000, RZ, 0x3c, !PT ;  /* 0x8000000003027812 */ /* 0x000fe200078e3cff */
[----:B------:R-:W-:Y:S02]  /*7640*/  IMAD.MOV.U32 R3, RZ, RZ, 0x43300000 ;  /* 0x43300000ff037424 */ /* 0x000fe400078e00ff */
[C---:B------:R-:W-:Y:S02]  /*7650*/  DADD R6, R4.reuse, 1 ;  /* 0x3ff0000004067429 */ /* 0x040fe40000000000 */
[----:B------:R-:W-:-:S04]  /*7660*/  DADD R4, R4, -1 ;  /* 0xbff0000004047429 */ /* 0x000fc80000000000 */
[----:B------:R-:W0:Y:S02]  /*7670*/  MUFU.RCP64H R9, R7 ;  /* 0x0000000700097308 */ /* 0x000e240000001800 */
[----:B0-----:R-:W-:-:S08]  /*7680*/  DFMA R10, -R6, R8, 1 ;  /* 0x3ff00000060a742b */ /* 0x001fd00000000108 */
[----:B------:R-:W-:-:S08]  /*7690*/  DFMA R10, R10, R10, R10 ;  /* 0x0000000a0a0a722b */ /* 0x000fd0000000000a */
[----:B------:R-:W-:-:S08]  /*76a0*/  DFMA R10, R8, R10, R8 ;  /* 0x0000000a080a722b */ /* 0x000fd00000000008 */
[----:B------:R-:W-:-:S08]  /*76b0*/  DMUL R8, R4, R10 ;  /* 0x0000000a04087228 */ /* 0x000fd00000000000 */
[----:B------:R-:W-:-:S08]  /*76c0*/  DFMA R8, R4, R10, R8 ;  /* 0x0000000a0408722b */ /* 0x000fd00000000008 */
[CC--:B------:R-:W-:Y:S02]  /*76d0*/  DMUL R12, R8.reuse, R8.reuse ;  /* 0x00000008080c7228 */ /* 0x0c0fe40000000000 */
[----:B------:R-:W-:-:S06]  /*76e0*/  DMUL R22, R8, R8 ;  /* 0x0000000808167228 */ /* 0x000fcc0000000000 */
[----:B------:R-:W-:Y:S01]  /*76f0*/  DFMA R6, R12, UR4, R14 ;  /* 0x000000040c067c2b */ /* 0x000fe2000800000e */
[----:B------:R-:W-:Y:S01]  /*7700*/  UMOV UR4, 0x75488a3f ;  /* 0x75488a3f00047882 */ /* 0x000fe20000000000 */
[----:B------:R-:W-:Y:S01]  /*7710*/  UMOV UR5, 0x3ef3b20a ;  /* 0x3ef3b20a00057882 */ /* 0x000fe20000000000 */
[----:B------:R-:W-:-:S05]  /*7720*/  DADD R14, R4, -R8 ;  /* 0x00000000040e7229 */ /* 0x000fca0000000808 */
[----:B------:R-:W-:Y:S01]  /*7730*/  DFMA R6, R12, R6, UR4 ;  /* 0x000000040c067e2b */ /* 0x000fe20008000006 */
[----:B------:R-:W-:Y:S01]  /*7740*/  UMOV UR4, 0xe4faecd5 ;  /* 0xe4faecd500047882 */ /* 0x000fe20000000000 */
[----:B------:R-:W-:Y:S01]  /*7750*/  UMOV UR5, 0x3f1745cd ;  /* 0x3f1745cd00057882 */ /* 0x000fe20000000000 */
[----:B------:R-:W-:-:S05]  /*7760*/  DADD R14, R14, R14 ;  /* 0x000000000e0e7229 */ /* 0x000fca000000000e */
[----:B------:R-:W-:Y:S01]  /*7770*/  DFMA R6, R12, R6, UR4 ;  /* 0x000000040c067e2b */ /* 0x000fe20008000006 */
[----:B------:R-:W-:Y:S01]  /*7780*/  UMOV UR4, 0x258a578b ;  /* 0x258a578b00047882 */ /* 0x000fe20000000000 */
[----:B------:R-:W-:Y:S01]  /*7790*/  UMOV UR5, 0x3f3c71c7 ;  /* 0x3f3c71c700057882 */ /* 0x000fe20000000000 */
[----:B------:R-:W-:-:S05]  /*77a0*/  DFMA R14, R4, -R8, R14 ;  /* 0x80000008040e722b */ /* 0x000fca000000000e */
[----:B------:R-:W-:Y:S01]  /*77b0*/  DFMA R6, R12, R6, UR4 ;  /* 0x000000040c067e2b */ /* 0x000fe20008000006 */
[----:B------:R-:W-:Y:S01]  /*77c0*/  UMOV UR4, 0x9242b910 ;  /* 0x9242b91000047882 */ /* 0x000fe20000000000 */
[----:B------:R-:W-:Y:S01]  /*77d0*/  UMOV UR5, 0x3f624924 ;  /* 0x3f62492400057882 */ /* 0x000fe20000000000 */
[----:B------:R-:W-:-:S05]  /*77e0*/  DMUL R14, R10, R14 ;  /* 0x0000000e0a0e7228 */ /* 0x000fca0000000000 */
[----:B------:R-:W-:Y:S01]  /*77f0*/  DFMA R6, R12, R6, UR4 ;  /* 0x000000040c067e2b */ /* 0x000fe20008000006 */
[----:B------:R-:W-:Y:S01]  /*7800*/  UMOV UR4, 0x99999dfb ;  /* 0x99999dfb00047882 */ /* 0x000fe20000000000 */
[----:B------:R-:W-:-:S03]  /*7810*/  UMOV UR5, 0x3f899999 ;  /* 0x3f89999900057882 */ /* 0x000fc60000000000 */
[----:B------:R-:W-:Y:S02]  /*7820*/  VIADD R11, R15, 0x100000 ;  /* 0x001000000f0b7836 */ /* 0x000fe40000000000 */
[----:B------:R-:W-:Y:S01]  /*7830*/  IMAD.MOV.U32 R10, RZ, RZ, R14 ;  /* 0x000000ffff0a7224 */ /* 0x000fe200078e000e */
[----:B------:R-:W-:Y:S01]  /*7840*/  DFMA R6, R12, R6, UR4 ;  /* 0x000000040c067e2b */ /* 0x000fe20008000006 */
[----:B------:R-:W-:Y:S01]  /*7850*/  UMOV UR4, 0x55555555 ;  /* 0x5555555500047882 */ /* 0x000fe20000000000 */
[----:B------:R-:W-:-:S06]  /*7860*/  UMOV UR5, 0x3fb55555 ;  /* 0x3fb5555500057882 */ /* 0x000fcc0000000000 */
[----:B------:R-:W-:-:S08]  /*7870*/  DFMA R16, R12, R6, UR4 ;  /* 0x000000040c107e2b */ /* 0x000fd00008000006 */
[----:B------:R-:W-:Y:S01]  /*7880*/  DADD R18, -R16, UR4 ;  /* 0x0000000410127e29 */ /* 0x000fe20008000100 */
[----:B------:R-:W-:Y:S01]  /*7890*/  UMOV UR4, 0xb9e7b0 ;  /* 0x00b9e7b000047882 */ /* 0x000fe20000000000 */
[----:B------:R-:W-:-:S06]  /*78a0*/  UMOV UR5, 0x3c46a4cb ;  /* 0x3c46a4cb00057882 */ /* 0x000fcc0000000000 */
[----:B------:R-:W-:Y:S02]  /*78b0*/  DFMA R18, R12, R6, R18 ;  /* 0x000000060c12722b */ /* 0x000fe40000000012 */
[C---:B------:R-:W-:Y:S02]  /*78c0*/  DMUL R12, R8.reuse, R22 ;  /* 0x00000016080c7228 */ /* 0x040fe40000000000 */
[----:B------:R-:W-:-:S04]  /*78d0*/  DFMA R6, R8, R8, -R22 ;  /* 0x000000080806722b */ /* 0x000fc80000000816 */
[----:B------:R-:W-:Y:S01]  /*78e0*/  DADD R18, R18, -UR4 ;  /* 0x8000000412127e29 */ /* 0x000fe20008000000 */
[----:B------:R-:W-:Y:S01]  /*78f0*/  UMOV UR4, 0x80000000 ;  /* 0x8000000000047882 */ /* 0x000fe20000000000 */
[C---:B------:R-:W-:Y:S01]  /*7900*/  DFMA R24, R8.reuse, R22, -R12 ;  /* 0x000000160818722b */ /* 0x040fe2000000080c */
[----:B------:R-:W-:Y:S01]  /*7910*/  UMOV UR5, 0x43300000 ;  /* 0x4330000000057882 */ /* 0x000fe20000000000 */
[----:B------:R-:W-:-:S04]  /*7920*/  DFMA R6, R8, R10, R6 ;  /* 0x0000000a0806722b */ /* 0x000fc80000000006 */
[----:B------:R-:W-:Y:S02]  /*7930*/  DADD R4, R16, R18 ;  /* 0x0000000010047229 */ /* 0x000fe40000000012 */
[----:B------:R-:W-:-:S06]  /*7940*/  DFMA R24, R14, R22, R24 ;  /* 0x000000160e18722b */ /* 0x000fcc0000000018 */
[----:B------:R-:W-:Y:S02]  /*7950*/  DMUL R10, R4, R12 ;  /* 0x0000000c040a7228 */ /* 0x000fe40000000000 */
[----:B------:R-:W-:Y:S02]  /*7960*/  DFMA R6, R8, R6, R24 ;  /* 0x000000060806722b */ /* 0x000fe40000000018 */
[----:B------:R-:W-:-:S04]  /*7970*/  DADD R16, R16, -R4 ;  /* 0x0000000010107229 */ /* 0x000fc80000000804 */
[----:B------:R-:W-:-:S04]  /*7980*/  DFMA R22, R4, R12, -R10 ;  /* 0x0000000c0416722b */ /* 0x000fc8000000080a */
[----:B------:R-:W-:-:S04]  /*7990*/  DADD R16, R18, R16 ;  /* 0x0000000012107229 */ /* 0x000fc80000000010 */
[----:B------:R-:W-:-:S08]  /*79a0*/  DFMA R6, R4, R6, R22 ;  /* 0x000000060406722b */ /* 0x000fd00000000016 */
[----:B------:R-:W-:-:S08]  /*79b0*/  DFMA R6, R16, R12, R6 ;  /* 0x0000000c1006722b */ /* 0x000fd00000000006 */
[----:B------:R-:W-:-:S08]  /*79c0*/  DADD R4, R10, R6 ;  /* 0x000000000a047229 */ /* 0x000fd00000000006 */
[--C-:B------:R-:W-:Y:S02]  /*79d0*/  DADD R12, R8, R4.reuse ;  /* 0x00000000080c7229 */ /* 0x100fe40000000004 */
[----:B------:R-:W-:-:S06]  /*79e0*/  DADD R10, R10, -R4 ;  /* 0x000000000a0a7229 */ /* 0x000fcc0000000804 */
[----:B------:R-:W-:Y:S02]  /*79f0*/  DADD R8, R8, -R12 ;  /* 0x0000000008087229 */ /* 0x000fe4000000080c */
[----:B------:R-:W-:-:S06]  /*7a00*/  DADD R10, R6, R10 ;  /* 0x00000000060a7229 */ /* 0x000fcc000000000a */
[----:B------:R-:W-:Y:S02]  /*7a10*/  DADD R8, R4, R8 ;  /* 0x0000000004087229 */ /* 0x000fe40000000008 */
[----:B------:R-:W-:Y:S01]  /*7a20*/  DADD R4, R2, -UR4 ;  /* 0x8000000402047e29 */ /* 0x000fe20008000000 */
[----:B------:R-:W-:Y:S01]  /*7a30*/  UMOV UR4, 0xfefa39ef ;  /* 0xfefa39ef00047882 */ /* 0x000fe20000000000 */
[----:B------:R-:W-:-:S04]  /*7a40*/  UMOV UR5, 0x3fe62e42 ;  /* 0x3fe62e4200057882 */ /* 0x000fc80000000000 */
[----:B------:R-:W-:-:S08]  /*7a50*/  DADD R8, R10, R8 ;  /* 0x000000000a087229 */ /* 0x000fd00000000008 */
[----:B------:R-:W-:-:S08]  /*7a60*/  DADD R8, R14, R8 ;  /* 0x000000000e087229 */ /* 0x000fd00000000008 */
[----:B------:R-:W-:-:S08]  /*7a70*/  DADD R2, R12, R8 ;  /* 0x000000000c027229 */ /* 0x000fd00000000008 */
[--C-:B------:R-:W-:Y:S02]  /*7a80*/  DFMA R6, R4, UR4, R2.reuse ;  /* 0x0000000404067c2b */ /* 0x100fe40008000002 */
[----:B------:R-:W-:-:S06]  /*7a90*/  DADD R12, R12, -R2 ;  /* 0x000000000c0c7229 */ /* 0x000fcc0000000802 */
[----:B------:R-:W-:Y:S02]  /*7aa0*/  DFMA R10, R4, -UR4, R6 ;  /* 0x80000004040a7c2b */ /* 0x000fe40008000006 */
[----:B------:R-:W-:-:S06]  /*7ab0*/  DADD R12, R8, R12 ;  /* 0x00000000080c7229 */ /* 0x000fcc000000000c */
[----:B------:R-:W-:-:S08]  /*7ac0*/  DADD R10, -R2, R10 ;  /* 0x00000000020a7229 */ /* 0x000fd0000000010a */
[----:B------:R-:W-:-:S08]  /*7ad0*/  DADD R10, R12, -R10 ;  /* 0x000000000c0a7229 */ /* 0x000fd0000000080a */
[----:B------:R-:W-:-:S08]  /*7ae0*/  DFMA R10, R4, UR6, R10 ;  /* 0x00000006040a7c2b */ /* 0x000fd0000800000a */
[----:B------:R-:W-:-:S08]  /*7af0*/  DADD R2, R6, R10 ;  /* 0x0000000006027229 */ /* 0x000fd0000000000a */
[----:B------:R-:W-:Y:S02]  /*7b00*/  DADD R6, R6, -R2 ;  /* 0x0000000006067229 */ /* 0x000fe40000000802 */
[----:B------:R-:W-:-:S06]  /*7b10*/  DMUL R4, R2, 32 ;  /* 0x4040000002047828 */ /* 0x000fcc0000000000 */
[----:B------:R-:W-:Y:S02]  /*7b20*/  DADD R6, R10, R6 ;  /* 0x000000000a067229 */ /* 0x000fe40000000006 */
[----:B------:R-:W-:-:S08]  /*7b30*/  DFMA R2, R2, 32, -R4 ;  /* 0x404000000202782b */ /* 0x000fd00000000804 */
[----:B------:R-:W-:Y:S01]  /*7b40*/  DFMA R2, R6, 32, R2 ;  /* 0x404000000602782b */ /* 0x000fe20000000002 */
[----:B------:R-:W-:Y:S02]  /*7b50*/  IMAD.MOV.U32 R6, RZ, RZ, 0x652b82fe ;  /* 0x652b82feff067424 */ /* 0x000fe400078e00ff */
[----:B------:R-:W-:-:S05]  /*7b60*/  IMAD.MOV.U32 R7, RZ, RZ, 0x3ff71547 ;  /* 0x3ff71547ff077424 */ /* 0x000fca00078e00ff */
[----:B------:R-:W-:-:S08]  /*7b70*/  DADD R10, R4, R2 ;  /* 0x00000000040a7229 */ /* 0x000fd00000000002 */
[----:B------:R-:W-:Y:S02]  /*7b80*/  DFMA R12, R10, R6, 6.75539944105574400000e+15 ;  /* 0x433800000a0c742b */ /* 0x000fe40000000006 */
[----:B------:R-:W-:Y:S01]  /*7b90*/  FSETP.GEU.AND P0, PT, |R11|, 4.1917929649353027344, PT ;  /* 0x4086232b0b00780b */ /* 0x000fe20003f0e200 */
[----:B------:R-:W-:-:S05]  /*7ba0*/  DADD R4, R4, -R10 ;  /* 0x0000000004047229 */ /* 0x000fca000000080a */
[----:B------:R-:W-:-:S08]  /*7bb0*/  DADD R6, R12, -6.75539944105574400000e+15 ;  /* 0xc33800000c067429 */ /* 0x000fd00000000000 */
[----:B------:R-:W-:Y:S01]  /*7bc0*/  DFMA R8, R6, -UR4, R10 ;  /* 0x8000000406087c2b */ /* 0x000fe2000800000a */
[----:B------:R-:W-:Y:S01]  /*7bd0*/  UMOV UR4, 0x3b39803f ;  /* 0x3b39803f00047882 */ /* 0x000fe20000000000 */
[----:B------:R-:W-:-:S06]  /*7be0*/  UMOV UR5, 0x3c7abc9e ;  /* 0x3c7abc9e00057882 */ /* 0x000fcc0000000000 */
[----:B------:R-:W-:Y:S01]  /*7bf0*/  DFMA R8, R6, -UR4, R8 ;  /* 0x8000000406087c2b */ /* 0x000fe20008000008 */
[----:B------:R-:W-:Y:S01]  /*7c00*/  UMOV UR4, 0x69ce2bdf ;  /* 0x69ce2bdf00047882 */ /* 0x000fe20000000000 */
[----:B------:R-:W-:Y:S01]  /*7c10*/  MOV R6, 0xfca213ea ;  /* 0xfca213ea00067802 */ /* 0x000fe20000000f00 */
[----:B------:R-:W-:Y:S01]  /*7c20*/  IMAD.MOV.U32 R7, RZ, RZ, 0x3e928af3 ;  /* 0x3e928af3ff077424 */ /* 0x000fe200078e00ff */
[----:B------:R-:W-:-:S05]  /*7c30*/  UMOV UR5, 0x3e5ade15 ;  /* 0x3e5ade1500057882 */ /* 0x000fca0000000000 */
[----:B------:R-:W-:Y:S01]  /*7c40*/  DFMA R6, R8, UR4, R6 ;  /* 0x0000000408067c2b */ /* 0x000fe20008000006 */
[----:B------:R-:W-:Y:S01]  /*7c50*/  UMOV UR4, 0x62401315 ;  /* 0x6240131500047882 */ /* 0x000fe20000000000 */
[----:B------:R-:W-:-:S06]  /*7c60*/  UMOV UR5, 0x3ec71dee ;  /* 0x3ec71dee00057882 */ /* 0x000fcc0000000000 */
[----:B------:R-:W-:Y:S01]  /*7c70*/  DFMA R6, R8, R6, UR4 ;  /* 0x0000000408067e2b */ /* 0x000fe20008000006 */
        /* <DEDUP_REMOVED lines=20> */
[----:B------:R-:W-:-:S08]  /*7dc0*/  DFMA R6, R8, R6, UR4 ;  /* 0x0000000408067e2b */ /* 0x000fd00008000006 */
[----:B------:R-:W-:-:S08]  /*7dd0*/  DFMA R6, R8, R6, 1 ;  /* 0x3ff000000806742b */ /* 0x000fd00000000006 */
[----:B------:R-:W-:Y:S02]  /*7de0*/  DFMA R6, R8, R6, 1 ;  /* 0x3ff000000806742b */ /* 0x000fe40000000006 */
[----:B------:R-:W-:-:S08]  /*7df0*/  DADD R8, R2, R4 ;  /* 0x0000000002087229 */ /* 0x000fd00000000004 */
[----:B------:R-:W-:Y:S02]  /*7e00*/  IMAD R3, R12, 0x100000, R7 ;  /* 0x001000000c037824 */ /* 0x000fe400078e0207 */
[----:B------:R-:W-:Y:S01]  /*7e10*/  IMAD.MOV.U32 R2, RZ, RZ, R6 ;  /* 0x000000ffff027224 */ /* 0x000fe200078e0006 */
[----:B------:R-:W-:Y:S06]  /*7e20*/  @!P0 BRA `(.L_x_117) ;  /* 0x0000000000348947 */ /* 0x000fec0003800000 */
[----:B------:R-:W-:Y:S01]  /*7e30*/  FSETP.GEU.AND P1, PT, |R11|, 4.2275390625, PT ;  /* 0x408748000b00780b */ /* 0x000fe20003f2e200 */
[C---:B------:R-:W-:Y:S02]  /*7e40*/  DADD R2, R10.reuse, +INF ;  /* 0x7ff000000a027429 */ /* 0x040fe40000000000 */
[----:B------:R-:W-:-:S08]  /*7e50*/  DSETP.GEU.AND P0, PT, R10, RZ, PT ;  /* 0x000000ff0a00722a */ /* 0x000fd00003f0e000 */
[----:B------:R-:W-:Y:S02]  /*7e60*/  FSEL R2, R2, RZ, P0 ;  /* 0x000000ff02027208 */ /* 0x000fe40000000000 */
[----:B------:R-:W-:Y:S01]  /*7e70*/  @!P1 LEA.HI R0, R12, R12, RZ, 0x1 ;  /* 0x0000000c0c009211 */ /* 0x000fe200078f08ff */
[----:B------:R-:W-:Y:S01]  /*7e80*/  @!P1 IMAD.MOV.U32 R4, RZ, RZ, R6 ;  /* 0x000000ffff049224 */ /* 0x000fe200078e0006 */
[----:B------:R-:W-:Y:S01]  /*7e90*/  FSEL R3, R3, RZ, P0 ;  /* 0x000000ff03037208 */ /* 0x000fe20000000000 */
[----:B------:R-:W-:Y:S01]  /*7ea0*/  @!P1 IMAD.MOV.U32 R6, RZ, RZ, RZ ;  /* 0x000000ffff069224 */ /* 0x000fe200078e00ff */
[----:B------:R-:W-:-:S05]  /*7eb0*/  @!P1 SHF.R.S32.HI R5, RZ, 0x1, R0 ;  /* 0x00000001ff059819 */ /* 0x000fca0000011400 */
[----:B------:R-:W-:Y:S01]  /*7ec0*/  @!P1 IMAD.IADD R12, R12, 0x1, -R5 ;  /* 0x000000010c0c9824 */ /* 0x000fe200078e0a05 */
[----:B------:R-:W-:-:S04]  /*7ed0*/  @!P1 LEA R5, R5, R7, 0x14 ;  /* 0x0000000705059211 */ /* 0x000fc800078ea0ff */
[----:B------:R-:W-:-:S06]  /*7ee0*/  @!P1 LEA R7, R12, 0x3ff00000, 0x14 ;  /* 0x3ff000000c079811 */ /* 0x000fcc00078ea0ff */
[----:B------:R-:W-:-:S11]  /*7ef0*/  @!P1 DMUL R2, R4, R6 ;  /* 0x0000000604029228 */ /* 0x000fd60000000000 */
.L_x_117:
[----:B------:R-:W-:Y:S05]  /*7f00*/  BSYNC.RECONVERGENT B0 ;  /* 0x0000000000007941 */ /* 0x000fea0003800200 */
.L_x_116:
[----:B------:R-:W-:Y:S01]  /*7f10*/  DFMA R4, R8, R2, R2 ;  /* 0x000000020804722b */ /* 0x000fe20000000002 */
[----:B------:R-:W2:Y:S01]  /*7f20*/  LDL R16, [R1+0x4] ;  /* 0x0000040001107983 */ /* 0x000ea20000100800 */
[----:B------:R-:W-:-:S03]  /*7f30*/  DSETP.NEU.AND P0, PT, |R2|, +INF , PT ;  /* 0x7ff000000200742a */ /* 0x000fc60003f0d200 */
[----:B------:R-:W2:Y:S04]  /*7f40*/  LDL R17, [R1+0x8] ;  /* 0x0000080001117983 */ /* 0x000ea80000100800 */
[----:B------:R-:W2:Y:S01]  /*7f50*/  LDL R18, [R1+0xc] ;  /* 0x00000c0001127983 */ /* 0x000ea20000100800 */
[----:B------:R-:W-:Y:S02]  /*7f60*/  FSEL R4, R2, R4, !P0 ;  /* 0x0000000402047208 */ /* 0x000fe40004000000 */
[----:B------:R-:W-:Y:S01]  /*7f70*/  FSEL R5, R3, R5, !P0 ;  /* 0x0000000503057208 */ /* 0x000fe20004000000 */
[----:B------:R-:W2:Y:S04]  /*7f80*/  LDL R2, [R1] ;  /* 0x0000000001027983 */ /* 0x000ea80000100800 */
        /* <DEDUP_REMOVED lines=9> */
.L_x_118:
[----:B------:R-:W-:-:S00]  /*8020*/  BRA `(.L_x_118) ;  /* 0xfffffffc00fc7947 */ /* 0x000fc0000383ffff */
[----:B------:R-:W-:-:S00]  /*8030*/  NOP ;  /* 0x0000000000007918 */ /* 0x000fc00000000000 */
        /* <DEDUP_REMOVED lines=12> */
.L_x_123:


//--------------------- .nv.shared.reserved.0     --------------------------
	.section	.nv.shared.reserved.0,"aw",@nobits
	.weak		__nv_reservedSMEM_offset_0_alias
	.size		__nv_reservedSMEM_offset_0_alias, 0, 64
	.other		__nv_reservedSMEM_offset_0_alias,@"STO_CUDA_RESERVED_SHARED STV_DEFAULT"
__nv_reservedSMEM_offset_0_alias:
	.zero		0
	.zero		64


//--------------------- .nv.constant0._Z16ray_trace_kernelP4Vec3P6SphereP5Lightii --------------------------
	.section	.nv.constant0._Z16ray_trace_kernelP4Vec3P6SphereP5Lightii,"a",@progbits
	.sectionflags	@""
	.align	4
.nv.constant0._Z16ray_trace_kernelP4Vec3P6SphereP5Lightii:
	.zero		928


//--------------------- SYMBOLS --------------------------

	.type		.nv.reservedSmem.offset0,@object
	.size		.nv.reservedSmem.offset0,0x4
